	.target	sm_90a

	.elftype	@"ET_EXEC"


//--------------------- .note.nv.tkinfo           --------------------------
	.section	.note.nv.tkinfo,"",@"SHT_NOTE"
	.sectionflags	@"SHF_NOTE_NV_TKINFO"
	.tkinfo
        /*0018*/ 	.word	0x00000002
        /*0030*/ 	.string	""
        /*0030*/ 	.string	"ptxas"
        /*0030*/ 	.string	"Cuda compilation tools, release 13.0, V13.0.88"
        /*0030*/ 	.string	"Build cuda_13.0.r13.0/compiler.36424714_0"
        /*0030*/ 	.string	"-arch sm_90a -m 64 "



//--------------------- .note.nv.cuinfo           --------------------------
	.section	.note.nv.cuinfo,"",@"SHT_NOTE"
	.sectionflags	@"SHF_NOTE_NV_CUINFO"
        /*0018*/ 	.short	0x0002
        /*001a*/ 	.short	0x005a
        /*001c*/ 	.short	0x0082
	.zero		2


//--------------------- .nv.info                  --------------------------
	.section	.nv.info,"",@"SHT_CUDA_INFO"
	.align	4


	//----- nvinfo : EIATTR_REGCOUNT
	.align		4
        /*0000*/ 	.byte	0x04, 0x2f
        /*0002*/ 	.short	(.L_15 - .L_14)
	.align		4
.L_14:
        /*0004*/ 	.word	index@(_ZN7cutlass13device_kernelINS_4gemm6kernel13GemmUniversalIN4cute5tupleIJiiiiEEENS1_10collective13CollectiveMmaINS1_34MainloopSm90TmaGmmaWarpSpecializedILi4ENS5_IJNS4_1CILi2EEESB_NSA_ILi1EEEEEENS1_35KernelTmaWarpSpecializedCooperativeEEENS5_IJNSA_ILi128EEENSA_ILi64EEESG_EEENS_10bfloat16_tENS5_IJlSC_lEEESJ_SK_NS4_8TiledMMAINS4_8MMA_AtomIJNS4_4SM904GMMA27MMA_64x64x16_F32BF16BF16_SSILNSO_5MajorE0ELSQ_0ELNSO_7ScaleInE1ELSR_1EEEEEENS4_6LayoutINS5_IJSB_SC_SC_EEENS5_IJSC_NSA_ILi0EEESW_EEEEENS5_IJNS4_10UnderscoreESZ_SZ_EEEEENS4_23SM90_TMA_LOAD_MULTICASTENS4_14ComposedLayoutINS4_7SwizzleILi3ELi4ELi3EEENS4_18smem_ptr_flag_bitsILi16EEENSU_INS5_IJNSA_ILi8EEESH_EEENS5_IJSH_SC_EEEEEEEvNS4_8identityES12_S1C_vS1D_EENS_8epilogue10collective6detail29Sm90TmaWarpSpecializedAdapterINS1G_15DefaultEpilogueISJ_SK_SK_NS1F_6thread17LinearCombinationISJ_Li1EffLNS1K_9ScaleType4KindE0ELNS_15FloatRoundStyleE2ESJ_EENS1_15EpilogueDefaultEEEEEvvEEEEvNT_6ParamsE)
        /*0008*/ 	.word	0x000000a8


	//----- nvinfo : EIATTR_FRAME_SIZE
	.align		4
.L_15:
        /*000c*/ 	.byte	0x04, 0x11
        /*000e*/ 	.short	(.L_17 - .L_16)
	.align		4
.L_16:
        /*0010*/ 	.word	index@(_ZN7cutlass13device_kernelINS_4gemm6kernel13GemmUniversalIN4cute5tupleIJiiiiEEENS1_10collective13CollectiveMmaINS1_34MainloopSm90TmaGmmaWarpSpecializedILi4ENS5_IJNS4_1CILi2EEESB_NSA_ILi1EEEEEENS1_35KernelTmaWarpSpecializedCooperativeEEENS5_IJNSA_ILi128EEENSA_ILi64EEESG_EEENS_10bfloat16_tENS5_IJlSC_lEEESJ_SK_NS4_8TiledMMAINS4_8MMA_AtomIJNS4_4SM904GMMA27MMA_64x64x16_F32BF16BF16_SSILNSO_5MajorE0ELSQ_0ELNSO_7ScaleInE1ELSR_1EEEEEENS4_6LayoutINS5_IJSB_SC_SC_EEENS5_IJSC_NSA_ILi0EEESW_EEEEENS5_IJNS4_10UnderscoreESZ_SZ_EEEEENS4_23SM90_TMA_LOAD_MULTICASTENS4_14ComposedLayoutINS4_7SwizzleILi3ELi4ELi3EEENS4_18smem_ptr_flag_bitsILi16EEENSU_INS5_IJNSA_ILi8EEESH_EEENS5_IJSH_SC_EEEEEEEvNS4_8identityES12_S1C_vS1D_EENS_8epilogue10collective6detail29Sm90TmaWarpSpecializedAdapterINS1G_15DefaultEpilogueISJ_SK_SK_NS1F_6thread17LinearCombinationISJ_Li1EffLNS1K_9ScaleType4KindE0ELNS_15FloatRoundStyleE2ESJ_EENS1_15EpilogueDefaultEEEEEvvEEEEvNT_6ParamsE)
        /*0014*/ 	.word	0x00000000


	//----- nvinfo : EIATTR_MIN_STACK_SIZE
	.align		4
.L_17:
        /*0018*/ 	.byte	0x04, 0x12
        /*001a*/ 	.short	(.L_19 - .L_18)
	.align		4
.L_18:
        /*001c*/ 	.word	index@(_ZN7cutlass13device_kernelINS_4gemm6kernel13GemmUniversalIN4cute5tupleIJiiiiEEENS1_10collective13CollectiveMmaINS1_34MainloopSm90TmaGmmaWarpSpecializedILi4ENS5_IJNS4_1CILi2EEESB_NSA_ILi1EEEEEENS1_35KernelTmaWarpSpecializedCooperativeEEENS5_IJNSA_ILi128EEENSA_ILi64EEESG_EEENS_10bfloat16_tENS5_IJlSC_lEEESJ_SK_NS4_8TiledMMAINS4_8MMA_AtomIJNS4_4SM904GMMA27MMA_64x64x16_F32BF16BF16_SSILNSO_5MajorE0ELSQ_0ELNSO_7ScaleInE1ELSR_1EEEEEENS4_6LayoutINS5_IJSB_SC_SC_EEENS5_IJSC_NSA_ILi0EEESW_EEEEENS5_IJNS4_10UnderscoreESZ_SZ_EEEEENS4_23SM90_TMA_LOAD_MULTICASTENS4_14ComposedLayoutINS4_7SwizzleILi3ELi4ELi3EEENS4_18smem_ptr_flag_bitsILi16EEENSU_INS5_IJNSA_ILi8EEESH_EEENS5_IJSH_SC_EEEEEEEvNS4_8identityES12_S1C_vS1D_EENS_8epilogue10collective6detail29Sm90TmaWarpSpecializedAdapterINS1G_15DefaultEpilogueISJ_SK_SK_NS1F_6thread17LinearCombinationISJ_Li1EffLNS1K_9ScaleType4KindE0ELNS_15FloatRoundStyleE2ESJ_EENS1_15EpilogueDefaultEEEEEvvEEEEvNT_6ParamsE)
        /*0020*/ 	.word	0x00000000
.L_19:


//--------------------- .nv.compat                --------------------------
	.section	.nv.compat,"",@"SHT_CUDA_COMPAT_INFO"
	.align	4
        /*0000*/ 	.byte	0x02, 0x09, 0x01, 0x00, 0x02, 0x02, 0x04, 0x00, 0x02, 0x05, 0x05, 0x00, 0x03, 0x07, 0x01, 0x01
        /*0010*/ 	.byte	0x02, 0x03, 0x01, 0x00, 0x02, 0x06, 0x01, 0x00, 0x04, 0x0b, 0x08, 0x00, 0x00, 0x00, 0x00, 0x00
        /*0020*/ 	.byte	0x00, 0x00, 0x00, 0x00


//--------------------- .nv.info._ZN7cutlass13device_kernelINS_4gemm6kernel13GemmUniversalIN4cute5tupleIJiiiiEEENS1_10collective13CollectiveMmaINS1_34MainloopSm90TmaGmmaWarpSpecializedILi4ENS5_IJNS4_1CILi2EEESB_NSA_ILi1EEEEEENS1_35KernelTmaWarpSpecializedCooperativeEEENS5_IJNSA_ILi128EEENSA_ILi64EEESG_EEENS_10bfloat16_tENS5_IJlSC_lEEESJ_SK_NS4_8TiledMMAINS4_8MMA_AtomIJNS4_4SM904GMMA27MMA_64x64x16_F32BF16BF16_SSILNSO_5MajorE0ELSQ_0ELNSO_7ScaleInE1ELSR_1EEEEEENS4_6LayoutINS5_IJSB_SC_SC_EEENS5_IJSC_NSA_ILi0EEESW_EEEEENS5_IJNS4_10UnderscoreESZ_SZ_EEEEENS4_23SM90_TMA_LOAD_MULTICASTENS4_14ComposedLayoutINS4_7SwizzleILi3ELi4ELi3EEENS4_18smem_ptr_flag_bitsILi16EEENSU_INS5_IJNSA_ILi8EEESH_EEENS5_IJSH_SC_EEEEEEEvNS4_8identityES12_S1C_vS1D_EENS_8epilogue10collective6detail29Sm90TmaWarpSpecializedAdapterINS1G_15DefaultEpilogueISJ_SK_SK_NS1F_6thread17LinearCombinationISJ_Li1EffLNS1K_9ScaleType4KindE0ELNS_15FloatRoundStyleE2ESJ_EENS1_15EpilogueDefaultEEEEEvvEEEEvNT_6ParamsE --------------------------
	.section	.nv.info._ZN7cutlass13device_kernelINS_4gemm6kernel13GemmUniversalIN4cute5tupleIJiiiiEEENS1_10collective13CollectiveMmaINS1_34MainloopSm90TmaGmmaWarpSpecializedILi4ENS5_IJNS4_1CILi2EEESB_NSA_ILi1EEEEEENS1_35KernelTmaWarpSpecializedCooperativeEEENS5_IJNSA_ILi128EEENSA_ILi64EEESG_EEENS_10bfloat16_tENS5_IJlSC_lEEESJ_SK_NS4_8TiledMMAINS4_8MMA_AtomIJNS4_4SM904GMMA27MMA_64x64x16_F32BF16BF16_SSILNSO_5MajorE0ELSQ_0ELNSO_7ScaleInE1ELSR_1EEEEEENS4_6LayoutINS5_IJSB_SC_SC_EEENS5_IJSC_NSA_ILi0EEESW_EEEEENS5_IJNS4_10UnderscoreESZ_SZ_EEEEENS4_23SM90_TMA_LOAD_MULTICASTENS4_14ComposedLayoutINS4_7SwizzleILi3ELi4ELi3EEENS4_18smem_ptr_flag_bitsILi16EEENSU_INS5_IJNSA_ILi8EEESH_EEENS5_IJSH_SC_EEEEEEEvNS4_8identityES12_S1C_vS1D_EENS_8epilogue10collective6detail29Sm90TmaWarpSpecializedAdapterINS1G_15DefaultEpilogueISJ_SK_SK_NS1F_6thread17LinearCombinationISJ_Li1EffLNS1K_9ScaleType4KindE0ELNS_15FloatRoundStyleE2ESJ_EENS1_15EpilogueDefaultEEEEEvvEEEEvNT_6ParamsE,"",@"SHT_CUDA_INFO"
	.sectionflags	@""
	.align	4


	//----- nvinfo : EIATTR_CUDA_API_VERSION
	.align		4
        /*0000*/ 	.byte	0x04, 0x37
        /*0002*/ 	.short	(.L_21 - .L_20)
.L_20:
        /*0004*/ 	.word	0x00000082


	//----- nvinfo : EIATTR_KPARAM_INFO
	.align		4
.L_21:
        /*0008*/ 	.byte	0x04, 0x17
        /*000a*/ 	.short	(.L_23 - .L_22)
.L_22:
        /*000c*/ 	.word	0x00000000
        /*0010*/ 	.short	0x0000
        /*0012*/ 	.short	0x0070
        /*0014*/ 	.byte	0x00, 0xf0, 0x01, 0x10


	//----- nvinfo : EIATTR_SPARSE_MMA_MASK
	.align		4
.L_23:
        /*0018*/ 	.byte	0x03, 0x50
        /*001a*/ 	.short	0x0000


	//----- nvinfo : EIATTR_MAXREG_COUNT
	.align		4
        /*001c*/ 	.byte	0x03, 0x1b
        /*001e*/ 	.short	0x00a8


	//----- nvinfo : EIATTR_NUM_BARRIERS
	.align		4
        /*0020*/ 	.byte	0x02, 0x4c
        /*0022*/ 	.byte	0x01
	.zero		1


	//----- nvinfo : EIATTR_EXTERNS
	.align		4
        /*0024*/ 	.byte	0x04, 0x0f
        /*0026*/ 	.short	(.L_25 - .L_24)


	//   ....[0]....
	.align		4
.L_24:
        /*0028*/ 	.word	index@(__assertfail)


	//----- nvinfo : EIATTR_MERCURY_ISA_VERSION
	.align		4
.L_25:
        /*002c*/ 	.byte	0x03, 0x5f
        /*002e*/ 	.short	0x0101


	//----- nvinfo : EIATTR_INT_WARP_WIDE_INSTR_OFFSETS
	.align		4
        /*0030*/ 	.byte	0x04, 0x31
        /*0032*/ 	.short	(.L_27 - .L_26)


	//   ....[0]....
.L_26:
        /*0034*/ 	.word	0x00000480


	//   ....[1]....
        /*0038*/ 	.word	0x000004a0


	//   ....[2]....
        /*003c*/ 	.word	0x00000680


	//   ....[3]....
        /*0040*/ 	.word	0x00002280


	//----- nvinfo : EIATTR_COOP_GROUP_MASK_REGIDS
	.align		4
.L_27:
        /*0044*/ 	.byte	0x04, 0x29
        /*0046*/ 	.short	(.L_29 - .L_28)


	//   ....[0]....
.L_28:
        /*0048*/ 	.word	0xffffffff


	//   ....[1]....
        /*004c*/ 	.word	0xffffffff


	//   ....[2]....
        /*0050*/ 	.word	0xffffffff


	//   ....[3]....
        /*0054*/ 	.word	0xffffffff


	//   ....[4]....
        /*0058*/ 	.word	0xffffffff


	//   ....[5]....
        /*005c*/ 	.word	0xffffffff


	//----- nvinfo : EIATTR_COOP_GROUP_INSTR_OFFSETS
	.align		4
.L_29:
        /*0060*/ 	.byte	0x04, 0x28
        /*0062*/ 	.short	(.L_31 - .L_30)


	//   ....[0]....
.L_30:
        /*0064*/ 	.word	0x00000060


	//   ....[1]....
        /*0068*/ 	.word	0x00000070


	//   ....[2]....
        /*006c*/ 	.word	0x00000130


	//   ....[3]....
        /*0070*/ 	.word	0x000002d0


	//   ....[4]....
        /*0074*/ 	.word	0x00000800


	//   ....[5]....
        /*0078*/ 	.word	0x00001480


	//----- nvinfo : EIATTR_REG_RECONFIG
	.align		4
.L_31:
        /*007c*/ 	.byte	0x01, 0x54
	.zero		2


	//----- nvinfo : EIATTR_SYSCALL_OFFSETS
	.align		4
        /*0080*/ 	.byte	0x04, 0x46
        /*0082*/ 	.short	(.L_33 - .L_32)


	//   ....[0]....
.L_32:
        /*0084*/ 	.word	0x00001670


	//----- nvinfo : EIATTR_MBARRIER_INSTR_OFFSETS
	.align		4
.L_33:
        /*0088*/ 	.byte	0x04, 0x39
        /*008a*/ 	.short	(.L_35 - .L_34)


	//   ....[0]....
.L_34:
        /*008c*/ 	.word	0x00000230
        /*0090*/ 	.word	0x000000ff
        /*0094*/ 	.word	0x00000000
        /*0098*/ 	.short	0x0100
        /*009a*/ 	.byte	0x08
	.zero		1


	//   ....[1]....
        /*009c*/ 	.word	0x00000240
        /*00a0*/ 	.word	0x000000ff
        /*00a4*/ 	.word	0x00000020
        /*00a8*/ 	.short	0x0100
        /*00aa*/ 	.byte	0x08
	.zero		1


	//   ....[2]....
        /*00ac*/ 	.word	0x00000250
        /*00b0*/ 	.word	0x000000ff
        /*00b4*/ 	.word	0x00000008
        /*00b8*/ 	.short	0x0100
        /*00ba*/ 	.byte	0x08
	.zero		1


	//   ....[3]....
        /*00bc*/ 	.word	0x00000260
        /*00c0*/ 	.word	0x000000ff
        /*00c4*/ 	.word	0x00000028
        /*00c8*/ 	.short	0x0100
        /*00ca*/ 	.byte	0x08
	.zero		1


	//   ....[4]....
        /*00cc*/ 	.word	0x00000270
        /*00d0*/ 	.word	0x000000ff
        /*00d4*/ 	.word	0x00000010
        /*00d8*/ 	.short	0x0100
        /*00da*/ 	.byte	0x08
	.zero		1


	//   ....[5]....
        /*00dc*/ 	.word	0x00000280
        /*00e0*/ 	.word	0x000000ff
        /*00e4*/ 	.word	0x00000030
        /*00e8*/ 	.short	0x0100
        /*00ea*/ 	.byte	0x08
	.zero		1


	//   ....[6]....
        /*00ec*/ 	.word	0x00000290
        /*00f0*/ 	.word	0x000000ff
        /*00f4*/ 	.word	0x00000018
        /*00f8*/ 	.short	0x0100
        /*00fa*/ 	.byte	0x08
	.zero		1


	//   ....[7]....
        /*00fc*/ 	.word	0x000002a0
        /*0100*/ 	.word	0x000000ff
        /*0104*/ 	.word	0x00000038
        /*0108*/ 	.short	0x0100
        /*010a*/ 	.byte	0x08
	.zero		1


	//   ....[8]....
        /*010c*/ 	.word	0x00000710
        /*0110*/ 	.word	0x000000ff
        /*0114*/ 	.word	0x00000050
        /*0118*/ 	.short	0x0100
        /*011a*/ 	.byte	0x06
	.zero		1


	//   ....[9]....
        /*011c*/ 	.word	0x000007a0
        /*0120*/ 	.word	0x000000ff
        /*0124*/ 	.word	0x00000058
        /*0128*/ 	.short	0x0100
        /*012a*/ 	.byte	0x06
	.zero		1


	//   ....[10]....
        /*012c*/ 	.word	0x00001730
        /*0130*/ 	.word	0x00000003
        /*0134*/ 	.word	0x00000000
        /*0138*/ 	.short	0x010a
        /*013a*/ 	.byte	0x3f
	.zero		1


	//   ....[11]....
        /*013c*/ 	.word	0x00001790
        /*0140*/ 	.word	0x00000003
        /*0144*/ 	.word	0x00000000
        /*0148*/ 	.short	0x010a
        /*014a*/ 	.byte	0x3f
	.zero		1


	//   ....[12]....
        /*014c*/ 	.word	0x00001cd0
        /*0150*/ 	.word	0x00000005
        /*0154*/ 	.word	0x00000000
        /*0158*/ 	.short	0x010a
        /*015a*/ 	.byte	0x3f
	.zero		1


	//   ....[13]....
        /*015c*/ 	.word	0x00001d10
        /*0160*/ 	.word	0x00000005
        /*0164*/ 	.word	0x00000000
        /*0168*/ 	.short	0x010a
        /*016a*/ 	.byte	0x3f
	.zero		1


	//   ....[14]....
        /*016c*/ 	.word	0x00002130
        /*0170*/ 	.word	0x00000004
        /*0174*/ 	.word	0x00000000
        /*0178*/ 	.short	0x0101
        /*017a*/ 	.byte	0x3f
	.zero		1


	//   ....[15]....
        /*017c*/ 	.word	0x000022f0
        /*0180*/ 	.word	0x00000000
        /*0184*/ 	.word	0x00000000
        /*0188*/ 	.short	0x0101
        /*018a*/ 	.byte	0x3f
	.zero		1


	//   ....[16]....
        /*018c*/ 	.word	0x000056f0
        /*0190*/ 	.word	0x00000014
        /*0194*/ 	.word	0x00000020
        /*0198*/ 	.short	0x010a
        /*019a*/ 	.byte	0x3f
	.zero		1


	//   ....[17]....
        /*019c*/ 	.word	0x00005b90
        /*01a0*/ 	.word	0x00000004
        /*01a4*/ 	.word	0x00000058
        /*01a8*/ 	.short	0x0101
        /*01aa*/ 	.byte	0x3f
	.zero		1


	//   ....[18]....
        /*01ac*/ 	.word	0x000062b0
        /*01b0*/ 	.word	0x00000005
        /*01b4*/ 	.word	0x00000000
        /*01b8*/ 	.short	0x010a
        /*01ba*/ 	.byte	0x3f
	.zero		1


	//   ....[19]....
        /*01bc*/ 	.word	0x00006330
        /*01c0*/ 	.word	0x00000007
        /*01c4*/ 	.word	0x00000000
        /*01c8*/ 	.short	0x010a
        /*01ca*/ 	.byte	0x3f
	.zero		1


	//   ....[20]....
        /*01cc*/ 	.word	0x000063c0
        /*01d0*/ 	.word	0x00000006
        /*01d4*/ 	.word	0x00000000
        /*01d8*/ 	.short	0x010a
        /*01da*/ 	.byte	0x3f
	.zero		1


	//   ....[21]....
        /*01dc*/ 	.word	0x00006450
        /*01e0*/ 	.word	0x00000003
        /*01e4*/ 	.word	0x00000000
        /*01e8*/ 	.short	0x010a
        /*01ea*/ 	.byte	0x3f
	.zero		1


	//   ....[22]....
        /*01ec*/ 	.word	0x000064b0
        /*01f0*/ 	.word	0x00000003
        /*01f4*/ 	.word	0x00000000
        /*01f8*/ 	.short	0x010a
        /*01fa*/ 	.byte	0x3f
	.zero		1


	//   ....[23]....
        /*01fc*/ 	.word	0x00006500
        /*0200*/ 	.word	0x00000005
        /*0204*/ 	.word	0x00000000
        /*0208*/ 	.short	0x010a
        /*020a*/ 	.byte	0x3f
	.zero		1


	//   ....[24]....
        /*020c*/ 	.word	0x000065d0
        /*0210*/ 	.word	0x00000014
        /*0214*/ 	.word	0x00000020
        /*0218*/ 	.short	0x010a
        /*021a*/ 	.byte	0x3f
	.zero		1


	//   ....[25]....
        /*021c*/ 	.word	0x000066a0
        /*0220*/ 	.word	0x00000005
        /*0224*/ 	.word	0x00000000
        /*0228*/ 	.short	0x010a
        /*022a*/ 	.byte	0x3f
	.zero		1


	//   ....[26]....
        /*022c*/ 	.word	0x000066f0
        /*0230*/ 	.word	0x00000007
        /*0234*/ 	.word	0x00000000
        /*0238*/ 	.short	0x010a
        /*023a*/ 	.byte	0x3f
	.zero		1


	//   ....[27]....
        /*023c*/ 	.word	0x00006740
        /*0240*/ 	.word	0x00000006
        /*0244*/ 	.word	0x00000000
        /*0248*/ 	.short	0x010a
        /*024a*/ 	.byte	0x3f
	.zero		1


	//----- nvinfo : EIATTR_NUM_MBARRIERS
	.align		4
.L_35:
        /*024c*/ 	.byte	0x03, 0x38
        /*024e*/ 	.short	0x000a


	//----- nvinfo : EIATTR_EXIT_INSTR_OFFSETS
	.align		4
        /*0250*/ 	.byte	0x04, 0x1c
        /*0252*/ 	.short	(.L_37 - .L_36)


	//   ....[0]....
.L_36:
        /*0254*/ 	.word	0x000009d0


	//   ....[1]....
        /*0258*/ 	.word	0x000011e0


	//   ....[2]....
        /*025c*/ 	.word	0x00004d90


	//   ....[3]....
        /*0260*/ 	.word	0x000052f0


	//   ....[4]....
        /*0264*/ 	.word	0x000064a0


	//----- nvinfo : EIATTR_MAX_THREADS
	.align		4
.L_37:
        /*0268*/ 	.byte	0x04, 0x05
        /*026a*/ 	.short	(.L_39 - .L_38)
.L_38:
        /*026c*/ 	.word	0x00000180
        /*0270*/ 	.word	0x00000001
        /*0274*/ 	.word	0x00000001


	//----- nvinfo : EIATTR_CRS_STACK_SIZE
	.align		4
.L_39:
        /*0278*/ 	.byte	0x04, 0x1e
        /*027a*/ 	.short	(.L_41 - .L_40)
.L_40:
        /*027c*/ 	.word	0x00000000


	//----- nvinfo : EIATTR_CBANK_PARAM_SIZE
	.align		4
.L_41:
        /*0280*/ 	.byte	0x03, 0x19
        /*0282*/ 	.short	0x0470


	//----- nvinfo : EIATTR_PARAM_CBANK
	.align		4
        /*0284*/ 	.byte	0x04, 0x0a
        /*0286*/ 	.short	(.L_43 - .L_42)
	.align		4
.L_42:
        /*0288*/ 	.word	index@(.nv.constant0._ZN7cutlass13device_kernelINS_4gemm6kernel13GemmUniversalIN4cute5tupleIJiiiiEEENS1_10collective13CollectiveMmaINS1_34MainloopSm90TmaGmmaWarpSpecializedILi4ENS5_IJNS4_1CILi2EEESB_NSA_ILi1EEEEEENS1_35KernelTmaWarpSpecializedCooperativeEEENS5_IJNSA_ILi128EEENSA_ILi64EEESG_EEENS_10bfloat16_tENS5_IJlSC_lEEESJ_SK_NS4_8TiledMMAINS4_8MMA_AtomIJNS4_4SM904GMMA27MMA_64x64x16_F32BF16BF16_SSILNSO_5MajorE0ELSQ_0ELNSO_7ScaleInE1ELSR_1EEEEEENS4_6LayoutINS5_IJSB_SC_SC_EEENS5_IJSC_NSA_ILi0EEESW_EEEEENS5_IJNS4_10UnderscoreESZ_SZ_EEEEENS4_23SM90_TMA_LOAD_MULTICASTENS4_14ComposedLayoutINS4_7SwizzleILi3ELi4ELi3EEENS4_18smem_ptr_flag_bitsILi16EEENSU_INS5_IJNSA_ILi8EEESH_EEENS5_IJSH_SC_EEEEEEEvNS4_8identityES12_S1C_vS1D_EENS_8epilogue10collective6detail29Sm90TmaWarpSpecializedAdapterINS1G_15DefaultEpilogueISJ_SK_SK_NS1F_6thread17LinearCombinationISJ_Li1EffLNS1K_9ScaleType4KindE0ELNS_15FloatRoundStyleE2ESJ_EENS1_15EpilogueDefaultEEEEEvvEEEEvNT_6ParamsE)
        /*028c*/ 	.short	0x0210
        /*028e*/ 	.short	0x0470


	//----- nvinfo : EIATTR_SW_WAR
	.align		4
.L_43:
        /*0290*/ 	.byte	0x04, 0x36
        /*0292*/ 	.short	(.L_45 - .L_44)
.L_44:
        /*0294*/ 	.word	0x00000008
.L_45:


//--------------------- .nv.callgraph             --------------------------
	.section	.nv.callgraph,"",@"SHT_CUDA_CALLGRAPH"
	.align	4
	.sectionentsize	8
	.align		4
        /*0000*/ 	.word	0x00000000
	.align		4
        /*0004*/ 	.word	0xffffffff
	.align		4
        /*0008*/ 	.word	index@(_ZN7cutlass13device_kernelINS_4gemm6kernel13GemmUniversalIN4cute5tupleIJiiiiEEENS1_10collective13CollectiveMmaINS1_34MainloopSm90TmaGmmaWarpSpecializedILi4ENS5_IJNS4_1CILi2EEESB_NSA_ILi1EEEEEENS1_35KernelTmaWarpSpecializedCooperativeEEENS5_IJNSA_ILi128EEENSA_ILi64EEESG_EEENS_10bfloat16_tENS5_IJlSC_lEEESJ_SK_NS4_8TiledMMAINS4_8MMA_AtomIJNS4_4SM904GMMA27MMA_64x64x16_F32BF16BF16_SSILNSO_5MajorE0ELSQ_0ELNSO_7ScaleInE1ELSR_1EEEEEENS4_6LayoutINS5_IJSB_SC_SC_EEENS5_IJSC_NSA_ILi0EEESW_EEEEENS5_IJNS4_10UnderscoreESZ_SZ_EEEEENS4_23SM90_TMA_LOAD_MULTICASTENS4_14ComposedLayoutINS4_7SwizzleILi3ELi4ELi3EEENS4_18smem_ptr_flag_bitsILi16EEENSU_INS5_IJNSA_ILi8EEESH_EEENS5_IJSH_SC_EEEEEEEvNS4_8identityES12_S1C_vS1D_EENS_8epilogue10collective6detail29Sm90TmaWarpSpecializedAdapterINS1G_15DefaultEpilogueISJ_SK_SK_NS1F_6thread17LinearCombinationISJ_Li1EffLNS1K_9ScaleType4KindE0ELNS_15FloatRoundStyleE2ESJ_EENS1_15EpilogueDefaultEEEEEvvEEEEvNT_6ParamsE)
	.align		4
        /*000c*/ 	.word	index@(__assertfail)
	.align		4
        /*0010*/ 	.word	0x00000000
	.align		4
        /*0014*/ 	.word	0xfffffffe
	.align		4
        /*0018*/ 	.word	0x00000000
	.align		4
        /*001c*/ 	.word	0xfffffffd
	.align		4
        /*0020*/ 	.word	0x00000000
	.align		4
        /*0024*/ 	.word	0xfffffffc


//--------------------- .nv.constant4             --------------------------
	.section	.nv.constant4,"a",@progbits
	.align	8
	.align		8
.nv.constant4:
        /*0000*/ 	.dword	__assertfail
	.align		8
        /*0008*/ 	.dword	__unnamed_1
	.align		8
        /*0010*/ 	.dword	_ZN40_INTERNAL_e6b113da_4_k_cu_0dfdf39a_229524cuda3std3__45__cpo5beginE
	.align		8
        /*0018*/ 	.dword	_ZN40_INTERNAL_e6b113da_4_k_cu_0dfdf39a_229524cuda3std3__45__cpo3endE
	.align		8
        /*0020*/ 	.dword	_ZN40_INTERNAL_e6b113da_4_k_cu_0dfdf39a_229524cuda3std3__45__cpo6cbeginE
	.align		8
        /*0028*/ 	.dword	_ZN40_INTERNAL_e6b113da_4_k_cu_0dfdf39a_229524cuda3std3__45__cpo4cendE
	.align		8
        /*0030*/ 	.dword	_ZN40_INTERNAL_e6b113da_4_k_cu_0dfdf39a_229524cuda3std3__442_GLOBAL__N__e6b113da_4_k_cu_0dfdf39a_229526ignoreE
	.align		8
        /*0038*/ 	.dword	_ZN40_INTERNAL_e6b113da_4_k_cu_0dfdf39a_229524cuda3std3__419piecewise_constructE
	.align		8
        /*0040*/ 	.dword	_ZN40_INTERNAL_e6b113da_4_k_cu_0dfdf39a_229524cuda3std3__48in_placeE
	.align		8
        /*0048*/ 	.dword	_ZN40_INTERNAL_e6b113da_4_k_cu_0dfdf39a_229524cuda3std6ranges3__45__cpo4swapE
	.align		8
        /*0050*/ 	.dword	_ZN40_INTERNAL_e6b113da_4_k_cu_0dfdf39a_229524cuda3std6ranges3__45__cpo9iter_moveE
	.align		8
        /*0058*/ 	.dword	_ZN40_INTERNAL_e6b113da_4_k_cu_0dfdf39a_229524cute7productE
	.align		8
        /*0060*/ 	.dword	_ZN40_INTERNAL_e6b113da_4_k_cu_0dfdf39a_229524cute1_E
	.align		8
        /*0068*/ 	.dword	$str$22
	.align		8
        /*0070*/ 	.dword	$str$23


//--------------------- .text._ZN7cutlass13device_kernelINS_4gemm6kernel13GemmUniversalIN4cute5tupleIJiiiiEEENS1_10collective13CollectiveMmaINS1_34MainloopSm90TmaGmmaWarpSpecializedILi4ENS5_IJNS4_1CILi2EEESB_NSA_ILi1EEEEEENS1_35KernelTmaWarpSpecializedCooperativeEEENS5_IJNSA_ILi128EEENSA_ILi64EEESG_EEENS_10bfloat16_tENS5_IJlSC_lEEESJ_SK_NS4_8TiledMMAINS4_8MMA_AtomIJNS4_4SM904GMMA27MMA_64x64x16_F32BF16BF16_SSILNSO_5MajorE0ELSQ_0ELNSO_7ScaleInE1ELSR_1EEEEEENS4_6LayoutINS5_IJSB_SC_SC_EEENS5_IJSC_NSA_ILi0EEESW_EEEEENS5_IJNS4_10UnderscoreESZ_SZ_EEEEENS4_23SM90_TMA_LOAD_MULTICASTENS4_14ComposedLayoutINS4_7SwizzleILi3ELi4ELi3EEENS4_18smem_ptr_flag_bitsILi16EEENSU_INS5_IJNSA_ILi8EEESH_EEENS5_IJSH_SC_EEEEEEEvNS4_8identityES12_S1C_vS1D_EENS_8epilogue10collective6detail29Sm90TmaWarpSpecializedAdapterINS1G_15DefaultEpilogueISJ_SK_SK_NS1F_6thread17LinearCombinationISJ_Li1EffLNS1K_9ScaleType4KindE0ELNS_15FloatRoundStyleE2ESJ_EENS1_15EpilogueDefaultEEEEEvvEEEEvNT_6ParamsE --------------------------
	.section	.text._ZN7cutlass13device_kernelINS_4gemm6kernel13GemmUniversalIN4cute5tupleIJiiiiEEENS1_10collective13CollectiveMmaINS1_34MainloopSm90TmaGmmaWarpSpecializedILi4ENS5_IJNS4_1CILi2EEESB_NSA_ILi1EEEEEENS1_35KernelTmaWarpSpecializedCooperativeEEENS5_IJNSA_ILi128EEENSA_ILi64EEESG_EEENS_10bfloat16_tENS5_IJlSC_lEEESJ_SK_NS4_8TiledMMAINS4_8MMA_AtomIJNS4_4SM904GMMA27MMA_64x64x16_F32BF16BF16_SSILNSO_5MajorE0ELSQ_0ELNSO_7ScaleInE1ELSR_1EEEEEENS4_6LayoutINS5_IJSB_SC_SC_EEENS5_IJSC_NSA_ILi0EEESW_EEEEENS5_IJNS4_10UnderscoreESZ_SZ_EEEEENS4_23SM90_TMA_LOAD_MULTICASTENS4_14ComposedLayoutINS4_7SwizzleILi3ELi4ELi3EEENS4_18smem_ptr_flag_bitsILi16EEENSU_INS5_IJNSA_ILi8EEESH_EEENS5_IJSH_SC_EEEEEEEvNS4_8identityES12_S1C_vS1D_EENS_8epilogue10collective6detail29Sm90TmaWarpSpecializedAdapterINS1G_15DefaultEpilogueISJ_SK_SK_NS1F_6thread17LinearCombinationISJ_Li1EffLNS1K_9ScaleType4KindE0ELNS_15FloatRoundStyleE2ESJ_EENS1_15EpilogueDefaultEEEEEvvEEEEvNT_6ParamsE,"ax",@progbits
	.align	128
.text._ZN7cutlass13device_kernelINS_4gemm6kernel13GemmUniversalIN4cute5tupleIJiiiiEEENS1_10collective13CollectiveMmaINS1_34MainloopSm90TmaGmmaWarpSpecializedILi4ENS5_IJNS4_1CILi2EEESB_NSA_ILi1EEEEEENS1_35KernelTmaWarpSpecializedCooperativeEEENS5_IJNSA_ILi128EEENSA_ILi64EEESG_EEENS_10bfloat16_tENS5_IJlSC_lEEESJ_SK_NS4_8TiledMMAINS4_8MMA_AtomIJNS4_4SM904GMMA27MMA_64x64x16_F32BF16BF16_SSILNSO_5MajorE0ELSQ_0ELNSO_7ScaleInE1ELSR_1EEEEEENS4_6LayoutINS5_IJSB_SC_SC_EEENS5_IJSC_NSA_ILi0EEESW_EEEEENS5_IJNS4_10UnderscoreESZ_SZ_EEEEENS4_23SM90_TMA_LOAD_MULTICASTENS4_14ComposedLayoutINS4_7SwizzleILi3ELi4ELi3EEENS4_18smem_ptr_flag_bitsILi16EEENSU_INS5_IJNSA_ILi8EEESH_EEENS5_IJSH_SC_EEEEEEEvNS4_8identityES12_S1C_vS1D_EENS_8epilogue10collective6detail29Sm90TmaWarpSpecializedAdapterINS1G_15DefaultEpilogueISJ_SK_SK_NS1F_6thread17LinearCombinationISJ_Li1EffLNS1K_9ScaleType4KindE0ELNS_15FloatRoundStyleE2ESJ_EENS1_15EpilogueDefaultEEEEEvvEEEEvNT_6ParamsE:
        .type           _ZN7cutlass13device_kernelINS_4gemm6kernel13GemmUniversalIN4cute5tupleIJiiiiEEENS1_10collective13CollectiveMmaINS1_34MainloopSm90TmaGmmaWarpSpecializedILi4ENS5_IJNS4_1CILi2EEESB_NSA_ILi1EEEEEENS1_35KernelTmaWarpSpecializedCooperativeEEENS5_IJNSA_ILi128EEENSA_ILi64EEESG_EEENS_10bfloat16_tENS5_IJlSC_lEEESJ_SK_NS4_8TiledMMAINS4_8MMA_AtomIJNS4_4SM904GMMA27MMA_64x64x16_F32BF16BF16_SSILNSO_5MajorE0ELSQ_0ELNSO_7ScaleInE1ELSR_1EEEEEENS4_6LayoutINS5_IJSB_SC_SC_EEENS5_IJSC_NSA_ILi0EEESW_EEEEENS5_IJNS4_10UnderscoreESZ_SZ_EEEEENS4_23SM90_TMA_LOAD_MULTICASTENS4_14ComposedLayoutINS4_7SwizzleILi3ELi4ELi3EEENS4_18smem_ptr_flag_bitsILi16EEENSU_INS5_IJNSA_ILi8EEESH_EEENS5_IJSH_SC_EEEEEEEvNS4_8identityES12_S1C_vS1D_EENS_8epilogue10collective6detail29Sm90TmaWarpSpecializedAdapterINS1G_15DefaultEpilogueISJ_SK_SK_NS1F_6thread17LinearCombinationISJ_Li1EffLNS1K_9ScaleType4KindE0ELNS_15FloatRoundStyleE2ESJ_EENS1_15EpilogueDefaultEEEEEvvEEEEvNT_6ParamsE,@function
        .size           _ZN7cutlass13device_kernelINS_4gemm6kernel13GemmUniversalIN4cute5tupleIJiiiiEEENS1_10collective13CollectiveMmaINS1_34MainloopSm90TmaGmmaWarpSpecializedILi4ENS5_IJNS4_1CILi2EEESB_NSA_ILi1EEEEEENS1_35KernelTmaWarpSpecializedCooperativeEEENS5_IJNSA_ILi128EEENSA_ILi64EEESG_EEENS_10bfloat16_tENS5_IJlSC_lEEESJ_SK_NS4_8TiledMMAINS4_8MMA_AtomIJNS4_4SM904GMMA27MMA_64x64x16_F32BF16BF16_SSILNSO_5MajorE0ELSQ_0ELNSO_7ScaleInE1ELSR_1EEEEEENS4_6LayoutINS5_IJSB_SC_SC_EEENS5_IJSC_NSA_ILi0EEESW_EEEEENS5_IJNS4_10UnderscoreESZ_SZ_EEEEENS4_23SM90_TMA_LOAD_MULTICASTENS4_14ComposedLayoutINS4_7SwizzleILi3ELi4ELi3EEENS4_18smem_ptr_flag_bitsILi16EEENSU_INS5_IJNSA_ILi8EEESH_EEENS5_IJSH_SC_EEEEEEEvNS4_8identityES12_S1C_vS1D_EENS_8epilogue10collective6detail29Sm90TmaWarpSpecializedAdapterINS1G_15DefaultEpilogueISJ_SK_SK_NS1F_6thread17LinearCombinationISJ_Li1EffLNS1K_9ScaleType4KindE0ELNS_15FloatRoundStyleE2ESJ_EENS1_15EpilogueDefaultEEEEEvvEEEEvNT_6ParamsE,(.L_x_133 - _ZN7cutlass13device_kernelINS_4gemm6kernel13GemmUniversalIN4cute5tupleIJiiiiEEENS1_10collective13CollectiveMmaINS1_34MainloopSm90TmaGmmaWarpSpecializedILi4ENS5_IJNS4_1CILi2EEESB_NSA_ILi1EEEEEENS1_35KernelTmaWarpSpecializedCooperativeEEENS5_IJNSA_ILi128EEENSA_ILi64EEESG_EEENS_10bfloat16_tENS5_IJlSC_lEEESJ_SK_NS4_8TiledMMAINS4_8MMA_AtomIJNS4_4SM904GMMA27MMA_64x64x16_F32BF16BF16_SSILNSO_5MajorE0ELSQ_0ELNSO_7ScaleInE1ELSR_1EEEEEENS4_6LayoutINS5_IJSB_SC_SC_EEENS5_IJSC_NSA_ILi0EEESW_EEEEENS5_IJNS4_10UnderscoreESZ_SZ_EEEEENS4_23SM90_TMA_LOAD_MULTICASTENS4_14ComposedLayoutINS4_7SwizzleILi3ELi4ELi3EEENS4_18smem_ptr_flag_bitsILi16EEENSU_INS5_IJNSA_ILi8EEESH_EEENS5_IJSH_SC_EEEEEEEvNS4_8identityES12_S1C_vS1D_EENS_8epilogue10collective6detail29Sm90TmaWarpSpecializedAdapterINS1G_15DefaultEpilogueISJ_SK_SK_NS1F_6thread17LinearCombinationISJ_Li1EffLNS1K_9ScaleType4KindE0ELNS_15FloatRoundStyleE2ESJ_EENS1_15EpilogueDefaultEEEEEvvEEEEvNT_6ParamsE)
        .other          _ZN7cutlass13device_kernelINS_4gemm6kernel13GemmUniversalIN4cute5tupleIJiiiiEEENS1_10collective13CollectiveMmaINS1_34MainloopSm90TmaGmmaWarpSpecializedILi4ENS5_IJNS4_1CILi2EEESB_NSA_ILi1EEEEEENS1_35KernelTmaWarpSpecializedCooperativeEEENS5_IJNSA_ILi128EEENSA_ILi64EEESG_EEENS_10bfloat16_tENS5_IJlSC_lEEESJ_SK_NS4_8TiledMMAINS4_8MMA_AtomIJNS4_4SM904GMMA27MMA_64x64x16_F32BF16BF16_SSILNSO_5MajorE0ELSQ_0ELNSO_7ScaleInE1ELSR_1EEEEEENS4_6LayoutINS5_IJSB_SC_SC_EEENS5_IJSC_NSA_ILi0EEESW_EEEEENS5_IJNS4_10UnderscoreESZ_SZ_EEEEENS4_23SM90_TMA_LOAD_MULTICASTENS4_14ComposedLayoutINS4_7SwizzleILi3ELi4ELi3EEENS4_18smem_ptr_flag_bitsILi16EEENSU_INS5_IJNSA_ILi8EEESH_EEENS5_IJSH_SC_EEEEEEEvNS4_8identityES12_S1C_vS1D_EENS_8epilogue10collective6detail29Sm90TmaWarpSpecializedAdapterINS1G_15DefaultEpilogueISJ_SK_SK_NS1F_6thread17LinearCombinationISJ_Li1EffLNS1K_9ScaleType4KindE0ELNS_15FloatRoundStyleE2ESJ_EENS1_15EpilogueDefaultEEEEEvvEEEEvNT_6ParamsE,@"STO_CUDA_ENTRY STV_DEFAULT"
_ZN7cutlass13device_kernelINS_4gemm6kernel13GemmUniversalIN4cute5tupleIJiiiiEEENS1_10collective13CollectiveMmaINS1_34MainloopSm90TmaGmmaWarpSpecializedILi4ENS5_IJNS4_1CILi2EEESB_NSA_ILi1EEEEEENS1_35KernelTmaWarpSpecializedCooperativeEEENS5_IJNSA_ILi128EEENSA_ILi64EEESG_EEENS_10bfloat16_tENS5_IJlSC_lEEESJ_SK_NS4_8TiledMMAINS4_8MMA_AtomIJNS4_4SM904GMMA27MMA_64x64x16_F32BF16BF16_SSILNSO_5MajorE0ELSQ_0ELNSO_7ScaleInE1ELSR_1EEEEEENS4_6LayoutINS5_IJSB_SC_SC_EEENS5_IJSC_NSA_ILi0EEESW_EEEEENS5_IJNS4_10UnderscoreESZ_SZ_EEEEENS4_23SM90_TMA_LOAD_MULTICASTENS4_14ComposedLayoutINS4_7SwizzleILi3ELi4ELi3EEENS4_18smem_ptr_flag_bitsILi16EEENSU_INS5_IJNSA_ILi8EEESH_EEENS5_IJSH_SC_EEEEEEEvNS4_8identityES12_S1C_vS1D_EENS_8epilogue10collective6detail29Sm90TmaWarpSpecializedAdapterINS1G_15DefaultEpilogueISJ_SK_SK_NS1F_6thread17LinearCombinationISJ_Li1EffLNS1K_9ScaleType4KindE0ELNS_15FloatRoundStyleE2ESJ_EENS1_15EpilogueDefaultEEEEEvvEEEEvNT_6ParamsE:
[----:B------:R-:W0:Y:S01]  /*0000*/  LDC R1, c[0x0][0x28] ;  /* 0x00000a00ff017b82 */ /* 0x000e220000000800 */
[----:B------:R-:W1:Y:S01]  /*0010*/  S2R R63, SR_TID.X ;  /* 0x00000000003f7919 */ /* 0x000e620000002100 */
[----:B------:R-:W-:Y:S01]  /*0020*/  ELECT P0, URZ, PT ;  /* 0x00000000003f782f */ /* 0x000fe20003800000 */
[----:B------:R-:W-:Y:S01]  /*0030*/  BSSY B0, `(.L_x_0) ;  /* 0x000000f000007945 */ /* 0x000fe20003800000 */
[--C-:B-1----:R-:W-:Y:S02]  /*0040*/  SHF.R.U32.HI R0, RZ, 0x5, R63.reuse ;  /* 0x00000005ff007819 */ /* 0x102fe4000001163f */
[----:B------:R-:W-:-:S03]  /*0050*/  SHF.R.U32.HI R6, RZ, 0x7, R63 ;  /* 0x00000007ff067819 */ /* 0x000fc6000001163f */
[----:B------:R-:W1:Y:S04]  /*0060*/  SHFL.IDX PT, R2, R0, RZ, 0x1f ;  /* 0x00001fff00027589 */ /* 0x000e6800000e0000 */
[----:B------:R2:W3:Y:S01]  /*0070*/  SHFL.IDX PT, R5, R6, RZ, 0x1f ;  /* 0x00001fff06057589 */ /* 0x0004e200000e0000 */
[----:B-1----:R-:W-:-:S13]  /*0080*/  ISETP.NE.OR P0, PT, R2, RZ, !P0 ;  /* 0x000000ff0200720c */ /* 0x002fda0004705670 */
[----:B0-23--:R-:W-:Y:S05]  /*0090*/  @P0 BRA `(.L_x_1) ;  /* 0x0000000000200947 */ /* 0x00dfea0003800000 */
[----:B------:R-:W-:Y:S02]  /*00a0*/  ULDC.64 UR4, c[0x0][0x198] ;  /* 0x0000660000047ab9 */ /* 0x000fe40000000a00 */
[----:B------:R-:W-:Y:S02]  /*00b0*/  UIADD3 UR6, UP0, UR4, 0xf0, URZ ;  /* 0x000000f004067890 */ /* 0x000fe4000ff1e03f */
[----:B------:R-:W-:Y:S02]  /*00c0*/  UIADD3 UR4, UP1, UR4, 0x1f0, URZ ;  /* 0x000001f004047890 */ /* 0x000fe4000ff3e03f */
[----:B------:R-:W-:Y:S02]  /*00d0*/  UIADD3.X UR7, URZ, UR5, URZ, UP0, !UPT ;  /* 0x000000053f077290 */ /* 0x000fe400087fe43f */
[----:B------:R-:W-:-:S07]  /*00e0*/  UIADD3.X UR5, URZ, UR5, URZ, UP1, !UPT ;  /* 0x000000053f057290 */ /* 0x000fce0008ffe43f */
[----:B------:R0:W-:Y:S02]  /*00f0*/  UTMACCTL.PF [UR6] ;  /* 0x00000000060079b9 */ /* 0x0001e40008040000 */
[----:B------:R0:W-:Y:S02]  /*0100*/  UTMACCTL.PF [UR4] ;  /* 0x00000000040079b9 */ /* 0x0001e40008040000 */
[----:B0-----:R-:W-:Y:S01]  /*0110*/  NOP ;  /* 0x0000000000007918 */ /* 0x001fe20000000000 */
.L_x_1:
[----:B------:R-:W-:Y:S05]  /*0120*/  BSYNC B0 ;  /* 0x0000000000007941 */ /* 0x000fea0003800000 */
.L_x_0:
[----:B------:R-:W0:Y:S02]  /*0130*/  SHFL.IDX PT, R3, R0, RZ, 0x1f ;  /* 0x00001fff00037589 */ /* 0x000e2400000e0000 */
[----:B0-----:R-:W-:-:S13]  /*0140*/  ISETP.NE.AND P0, PT, R3, RZ, PT ;  /* 0x000000ff0300720c */ /* 0x001fda0003f05270 */
[----:B------:R-:W-:Y:S05]  /*0150*/  @P0 BRA `(.L_x_2) ;  /* 0x0000000000580947 */ /* 0x000fea0003800000 */
[----:B------:R-:W0:Y:S01]  /*0160*/  S2UR UR8, SR_CgaCtaId ;  /* 0x00000000000879c3 */ /* 0x000e220000008800 */
[----:B------:R-:W-:Y:S01]  /*0170*/  UMOV UR4, 0x400 ;  /* 0x0000040000047882 */ /* 0x000fe20000000000 */
[----:B------:R-:W-:Y:S01]  /*0180*/  UMOV UR5, 0x1 ;  /* 0x0000000100057882 */ /* 0x000fe20000000000 */
[----:B------:R-:W-:Y:S01]  /*0190*/  UMOV UR6, 0x6 ;  /* 0x0000000600067882 */ /* 0x000fe20000000000 */
[----:B------:R-:W-:Y:S01]  /*01a0*/  ELECT P0, URZ, PT ;  /* 0x00000000003f782f */ /* 0x000fe20003800000 */
[----:B------:R-:W-:-:S04]  /*01b0*/  UIADD3 UR6, -UR6, 0x100000, URZ ;  /* 0x0010000006067890 */ /* 0x000fc8000fffe13f */
[----:B------:R-:W-:Y:S02]  /*01c0*/  USHF.L.U32 UR7, UR6, 0xb, URZ ;  /* 0x0000000b06077899 */ /* 0x000fe4000800063f */
[----:B------:R-:W-:Y:S02]  /*01d0*/  USHF.L.U32 UR6, UR6, 0x1, URZ ;  /* 0x0000000106067899 */ /* 0x000fe4000800063f */
[----:B0-----:R-:W-:Y:S02]  /*01e0*/  ULEA UR8, UR8, UR4, 0x18 ;  /* 0x0000000408087291 */ /* 0x001fe4000f8ec03f */
[----:B------:R-:W-:-:S04]  /*01f0*/  UIADD3 UR4, -UR5, 0x100000, URZ ;  /* 0x0010000005047890 */ /* 0x000fc8000fffe13f */
[----:B------:R-:W-:Y:S02]  /*0200*/  USHF.L.U32 UR5, UR4, 0xb, URZ ;  /* 0x0000000b04057899 */ /* 0x000fe4000800063f */
[----:B------:R-:W-:Y:S01]  /*0210*/  USHF.L.U32 UR4, UR4, 0x1, URZ ;  /* 0x0000000104047899 */ /* 0x000fe2000800063f */
[----:B------:R-:W0:Y:S11]  /*0220*/  FENCE.VIEW.ASYNC.S ;  /* 0x00000000000073c6 */ /* 0x000e360000000000 */
[----:B0-----:R0:W1:Y:S01]  /*0230*/  SYNCS.EXCH.64 URZ, [UR8], UR4 ;  /* 0x00000004083f75b2 */ /* 0x0010620008000100 */
[----:B------:R0:W2:Y:S01]  /*0240*/  SYNCS.EXCH.64 URZ, [UR8+0x20], UR6 ;  /* 0x00002006083f75b2 */ /* 0x0000a20008000100 */
[----:B------:R0:W3:Y:S01]  /*0250*/  SYNCS.EXCH.64 URZ, [UR8+0x8], UR4 ;  /* 0x00000804083f75b2 */ /* 0x0000e20008000100 */
[----:B------:R0:W4:Y:S01]  /*0260*/  SYNCS.EXCH.64 URZ, [UR8+0x28], UR6 ;  /* 0x00002806083f75b2 */ /* 0x0001220008000100 */
[----:B------:R0:W0:Y:S01]  /*0270*/  SYNCS.EXCH.64 URZ, [UR8+0x10], UR4 ;  /* 0x00001004083f75b2 */ /* 0x0000220008000100 */
[----:B------:R0:W0:Y:S01]  /*0280*/  SYNCS.EXCH.64 URZ, [UR8+0x30], UR6 ;  /* 0x00003006083f75b2 */ /* 0x0000220008000100 */
[----:B------:R0:W0:Y:S01]  /*0290*/  SYNCS.EXCH.64 URZ, [UR8+0x18], UR4 ;  /* 0x00001804083f75b2 */ /* 0x0000220008000100 */
[----:B------:R0:W0:Y:S01]  /*02a0*/  SYNCS.EXCH.64 URZ, [UR8+0x38], UR6 ;  /* 0x00003806083f75b2 */ /* 0x0000220008000100 */
[----:B------:R-:W-:Y:S01]  /*02b0*/  NOP ;  /* 0x0000000000007918 */ /* 0x000fe20000000000 */
.L_x_2:
[----:B------:R-:W-:Y:S01]  /*02c0*/  SHF.R.S32.HI R4, RZ, 0x1f, R63 ;  /* 0x0000001fff047819 */ /* 0x000fe2000001143f */
[----:B------:R-:W5:Y:S01]  /*02d0*/  SHFL.IDX PT, R0, R0, RZ, 0x1f ;  /* 0x00001fff00007589 */ /* 0x000f6200000e0000 */
[----:B0-----:R-:W0:Y:S01]  /*02e0*/  S2UR UR8, SR_CTAID.X ;  /* 0x00000000000879c3 */ /* 0x001e220000002500 */
[----:B------:R-:W-:Y:S02]  /*02f0*/  ELECT P0, URZ, PT ;  /* 0x00000000003f782f */ /* 0x000fe40003800000 */
[----:B------:R-:W-:Y:S01]  /*0300*/  LEA.HI R4, R4, R63, RZ, 0x7 ;  /* 0x0000003f04047211 */ /* 0x000fe200078f38ff */
[----:B------:R-:W-:Y:S01]  /*0310*/  ULDC UR4, c[0x0][0x150] ;  /* 0x0000540000047ab9 */ /* 0x000fe20000000800 */
[----:B------:R-:W-:Y:S01]  /*0320*/  SHF.R.S32.HI R10, RZ, 0x1f, R3 ;  /* 0x0000001fff0a7819 */ /* 0x000fe20000011403 */
[----:B------:R-:W-:Y:S01]  /*0330*/  NOP ;  /* 0x0000000000007918 */ /* 0x000fe20000000000 */
[----:B------:R-:W-:Y:S01]  /*0340*/  LOP3.LUT R4, R4, 0xffffff80, RZ, 0xc0, !PT ;  /* 0xffffff8004047812 */ /* 0x000fe200078ec0ff */
[----:B------:R-:W-:Y:S01]  /*0350*/  NOP ;  /* 0x0000000000007918 */ /* 0x000fe20000000000 */
[----:B------:R-:W-:Y:S01]  /*0360*/  LEA.HI R10, R10, R3, RZ, 0x2 ;  /* 0x000000030a0a7211 */ /* 0x000fe200078f10ff */
[----:B------:R-:W1:Y:S01]  /*0370*/  LDC R12, c[0x0][0x144] ;  /* 0x00005100ff0c7b82 */ /* 0x000e620000000800 */
[----:B------:R-:W-:Y:S01]  /*0380*/  IMAD.MOV.U32 R22, RZ, RZ, 0x1 ;  /* 0x00000001ff167424 */ /* 0x000fe200078e00ff */
[----:B------:R-:W-:Y:S01]  /*0390*/  ISETP.NE.AND P3, PT, R5, RZ, PT ;  /* 0x000000ff0500720c */ /* 0x000fe20003f65270 */
[----:B------:R-:W-:Y:S01]  /*03a0*/  IMAD.IADD R8, R63, 0x1, -R4 ;  /* 0x000000013f087824 */ /* 0x000fe200078e0a04 */
[----:B------:R-:W-:Y:S01]  /*03b0*/  LOP3.LUT R10, R10, 0x3ffffffc, RZ, 0xc0, !PT ;  /* 0x3ffffffc0a0a7812 */ /* 0x000fe200078ec0ff */
[----:B------:R-:W2:Y:S03]  /*03c0*/  S2R R4, SR_CTAID.Y ;  /* 0x0000000000047919 */ /* 0x000ea60000002600 */
[----:B------:R-:W-:Y:S01]  /*03d0*/  SHF.R.S32.HI R7, RZ, 0x1f, R8 ;  /* 0x0000001fff077819 */ /* 0x000fe20000011408 */
[----:B------:R-:W-:Y:S01]  /*03e0*/  IMAD.IADD R10, R3, 0x1, -R10 ;  /* 0x00000001030a7824 */ /* 0x000fe200078e0a0a */
[----:B------:R-:W3:Y:S02]  /*03f0*/  LDC R14, c[0x0][0x140] ;  /* 0x00005000ff0e7b82 */ /* 0x000ee40000000800 */
[----:B------:R-:W-:-:S02]  /*0400*/  LEA.HI R7, R7, R8, RZ, 0x3 ;  /* 0x0000000807077211 */ /* 0x000fc400078f18ff */
[----:B-----5:R-:W-:Y:S02]  /*0410*/  ISETP.NE.OR P0, PT, R0, RZ, !P0 ;  /* 0x000000ff0000720c */ /* 0x020fe40004705670 */
[--C-:B------:R-:W-:Y:S02]  /*0420*/  SHF.R.S32.HI R0, RZ, 0x3, R7.reuse ;  /* 0x00000003ff007819 */ /* 0x100fe40000011407 */
[----:B------:R-:W-:Y:S02]  /*0430*/  SHF.R.S32.HI R7, RZ, 0x1f, R7 ;  /* 0x0000001fff077819 */ /* 0x000fe40000011407 */
[----:B0-----:R-:W-:Y:S02]  /*0440*/  I2FP.F32.U32 R9, UR8 ;  /* 0x0000000800097c45 */ /* 0x001fe40008201000 */
[----:B------:R-:W-:-:S03]  /*0450*/  LEA.HI R7, R7, R0, RZ, 0x2 ;  /* 0x0000000007077211 */ /* 0x000fc600078f10ff */
[----:B------:R-:W-:Y:S01]  /*0460*/  FMUL R9, R9, UR4 ;  /* 0x0000000409097c20 */ /* 0x000fe20008400000 */
[----:B------:R-:W-:Y:S01]  /*0470*/  LOP3.LUT R7, R7, 0xfffffffc, RZ, 0xc0, !PT ;  /* 0xfffffffc07077812 */ /* 0x000fe200078ec0ff */
[----:B------:R-:W-:Y:S01]  /*0480*/  VOTEU.ALL UP0, P0 ;  /* 0x00000000003f7886 */ /* 0x000fe20000000000 */
[----:B------:R-:W-:Y:S01]  /*0490*/  ULDC UR4, c[0x0][0x154] ;  /* 0x0000550000047ab9 */ /* 0x000fe20000000800 */
[----:B------:R-:W-:Y:S02]  /*04a0*/  VOTEU.ALL UP1, P0 ;  /* 0x00000000003f7886 */ /* 0x000fe40000020000 */
[----:B------:R-:W0:Y:S01]  /*04b0*/  F2I.U32.TRUNC.NTZ R9, R9 ;  /* 0x0000000900097305 */ /* 0x000e22000020f000 */
[----:B------:R-:W-:Y:S01]  /*04c0*/  IMAD.IADD R7, R0, 0x1, -R7 ;  /* 0x0000000100077824 */ /* 0x000fe200078e0a07 */
[----:B------:R-:W5:Y:S01]  /*04d0*/  @!UP0 S2UR UR7, SR_CgaCtaId ;  /* 0x00000000000789c3 */ /* 0x000f620000008800 */
[----:B------:R-:W-:Y:S01]  /*04e0*/  @!UP0 UMOV UR6, 0x400 ;  /* 0x0000040000068882 */ /* 0x000fe20000000000 */
[----:B---3--:R-:W-:Y:S01]  /*04f0*/  ISETP.EQ.U32.AND P2, PT, R14, 0x1, PT ;  /* 0x000000010e00780c */ /* 0x008fe20003f42070 */
[----:B------:R-:W-:Y:S01]  /*0500*/  IMAD R10, R10, 0x4, R7 ;  /* 0x000000040a0a7824 */ /* 0x000fe200078e0207 */
[----:B--2---:R-:W-:-:S03]  /*0510*/  I2FP.F32.U32 R3, R4 ;  /* 0x0000000400037245 */ /* 0x004fc60000201000 */
[C---:B------:R-:W-:Y:S01]  /*0520*/  IMAD.SHL.U32 R19, R10.reuse, 0x4, RZ ;  /* 0x000000040a137824 */ /* 0x040fe200078e00ff */
[----:B------:R-:W-:Y:S01]  /*0530*/  LEA.HI R0, R10, R10, RZ, 0x1 ;  /* 0x0000000a0a007211 */ /* 0x000fe200078f08ff */
[----:B------:R-:W-:Y:S01]  /*0540*/  FMUL R13, R3, UR4 ;  /* 0x00000004030d7c20 */ /* 0x000fe20008400000 */
[----:B------:R-:W2:Y:S01]  /*0550*/  LDC R7, c[0x0][0x148] ;  /* 0x00005200ff077b82 */ /* 0x000ea20000000800 */
[----:B------:R-:W-:Y:S01]  /*0560*/  UMOV UR4, 0x20 ;  /* 0x0000002000047882 */ /* 0x000fe20000000000 */
[----:B------:R-:W-:Y:S01]  /*0570*/  LOP3.LUT R11, R0, 0xfffffffe, RZ, 0xc0, !PT ;  /* 0xfffffffe000b7812 */ /* 0x000fe200078ec0ff */
[----:B0-----:R-:W-:Y:S01]  /*0580*/  IMAD.MOV R15, RZ, RZ, -R9 ;  /* 0x000000ffff0f7224 */ /* 0x001fe200078e0a09 */
[----:B------:R-:W-:Y:S01]  /*0590*/  SHF.R.S32.HI R9, RZ, 0x1f, R2 ;  /* 0x0000001fff097819 */ /* 0x000fe20000011402 */
[----:B------:R-:W0:Y:S01]  /*05a0*/  F2I.U32.TRUNC.NTZ R13, R13 ;  /* 0x0000000d000d7305 */ /* 0x000e22000020f000 */
[----:B------:R-:W-:Y:S01]  /*05b0*/  LOP3.LUT R19, R10, 0xc, R19, 0x78, !PT ;  /* 0x0000000c0a137812 */ /* 0x000fe200078e7813 */
[----:B-1----:R-:W-:Y:S01]  /*05c0*/  IMAD R3, R12, R15, UR8 ;  /* 0x000000080c037e24 */ /* 0x002fe2000f8e020f */
[----:B------:R-:W-:Y:S01]  /*05d0*/  LEA.HI R9, R9, R2, RZ, 0x2 ;  /* 0x0000000209097211 */ /* 0x000fe200078f10ff */
[----:B------:R-:W-:Y:S01]  /*05e0*/  IMAD.IADD R0, R10, 0x1, -R11 ;  /* 0x000000010a007824 */ /* 0x000fe200078e0a0b */
[----:B------:R-:W-:-:S04]  /*05f0*/  @!UP0 UIADD3 UR4, -UR4, 0x100000, URZ ;  /* 0x0010000004048890 */ /* 0x000fc8000fffe13f */
[----:B------:R-:W-:Y:S02]  /*0600*/  @!UP0 USHF.L.U32 UR5, UR4, 0xb, URZ ;  /* 0x0000000b04058899 */ /* 0x000fe4000800063f */
[----:B------:R-:W-:Y:S01]  /*0610*/  @!UP0 USHF.L.U32 UR4, UR4, 0x1, URZ ;  /* 0x0000000104048899 */ /* 0x000fe2000800063f */
[----:B------:R-:W-:Y:S01]  /*0620*/  VIADD R10, R5, 0xffffffff ;  /* 0xffffffff050a7836 */ /* 0x000fe20000000000 */
[----:B------:R-:W-:Y:S02]  /*0630*/  LOP3.LUT R9, R9, 0xfffffffc, RZ, 0xc0, !PT ;  /* 0xfffffffc09097812 */ /* 0x000fe400078ec0ff */
[----:B------:R-:W-:Y:S01]  /*0640*/  ISETP.NE.AND P4, PT, R0, R3, PT ;  /* 0x000000030000720c */ /* 0x000fe20003f85270 */
[----:B-----5:R-:W-:Y:S01]  /*0650*/  @!UP0 ULEA UR6, UR7, UR6, 0x18 ;  /* 0x0000000607068291 */ /* 0x020fe2000f8ec03f */
[----:B------:R-:W-:Y:S01]  /*0660*/  ISETP.GE.U32.AND P6, PT, R10, 0x2, PT ;  /* 0x000000020a00780c */ /* 0x000fe20003fc6070 */
[----:B------:R-:W-:Y:S01]  /*0670*/  IMAD.IADD R0, R2, 0x1, -R9 ;  /* 0x0000000102007824 */ /* 0x000fe200078e0a09 */
[----:B------:R-:W-:Y:S01]  /*0680*/  VOTEU.ALL UP0, P0 ;  /* 0x00000000003f7886 */ /* 0x000fe20000000000 */
[----:B------:R-:W-:Y:S01]  /*0690*/  LOP3.LUT P0, RZ, R8, 0x7, RZ, 0xc0, !PT ;  /* 0x0000000708ff7812 */ /* 0x000fe2000780c0ff */
[----:B0-----:R-:W-:Y:S01]  /*06a0*/  IMAD.MOV R20, RZ, RZ, -R13 ;  /* 0x000000ffff147224 */ /* 0x001fe200078e0a0d */
[----:B------:R-:W-:-:S02]  /*06b0*/  LOP3.LUT R11, R63, 0x7f, RZ, 0xc0, !PT ;  /* 0x0000007f3f0b7812 */ /* 0x000fc400078ec0ff */
[C---:B------:R-:W-:Y:S01]  /*06c0*/  ISETP.NE.AND P1, PT, R0.reuse, 0x3, PT ;  /* 0x000000030000780c */ /* 0x040fe20003f25270 */
[----:B--2---:R-:W-:Y:S01]  /*06d0*/  IMAD R9, R7, R20, R4 ;  /* 0x0000001407097224 */ /* 0x004fe200078e0204 */
[C---:B------:R-:W-:Y:S02]  /*06e0*/  ISETP.LT.U32.AND P0, PT, R19.reuse, 0x4, !P0 ;  /* 0x000000041300780c */ /* 0x040fe40004701070 */
[----:B------:R-:W-:Y:S01]  /*06f0*/  @P4 LEA.HI R2, R19, R19, RZ, 0x1 ;  /* 0x0000001313024211 */ /* 0x000fe200078f08ff */
[----:B------:R-:W0:Y:S02]  /*0700*/  FENCE.VIEW.ASYNC.S ;  /* 0x00000000000073c6 */ /* 0x000e240000000000 */
[----:B0-----:R0:W1:Y:S01]  /*0710*/  @!UP0 SYNCS.EXCH.64 URZ, [UR6+0x50], UR4 ;  /* 0x00005004063f85b2 */ /* 0x0010620008000100 */
[----:B------:R-:W-:Y:S02]  /*0720*/  ISETP.EQ.OR P1, PT, R0, RZ, !P1 ;  /* 0x000000ff0000720c */ /* 0x000fe40004f22670 */
[----:B------:R-:W-:-:S02]  /*0730*/  @P4 SHF.R.S32.HI R2, RZ, 0x1, R2 ;  /* 0x00000001ff024819 */ /* 0x000fc40000011402 */
[----:B------:R-:W-:Y:S02]  /*0740*/  ISETP.EQ.AND P1, PT, R5, RZ, P1 ;  /* 0x000000ff0500720c */ /* 0x000fe40000f22270 */
[----:B------:R-:W-:Y:S02]  /*0750*/  @P4 ISETP.NE.AND P5, PT, R2, R9, PT ;  /* 0x000000090200420c */ /* 0x000fe40003fa5270 */
[----:B------:R-:W-:Y:S02]  /*0760*/  SEL R9, RZ, 0x1, !P0 ;  /* 0x00000001ff097807 */ /* 0x000fe40004000000 */
[----:B------:R-:W-:Y:S02]  /*0770*/  @P4 SEL R22, RZ, 0x1, P5 ;  /* 0x00000001ff164807 */ /* 0x000fe40002800000 */
[----:B------:R-:W-:Y:S02]  /*0780*/  SEL R18, RZ, 0x1, !P1 ;  /* 0x00000001ff127807 */ /* 0x000fe40004800000 */
[----:B------:R-:W-:Y:S01]  /*0790*/  LOP3.LUT R22, R22, R9, RZ, 0xc0, !PT ;  /* 0x0000000916167212 */ /* 0x000fe200078ec0ff */
[----:B------:R0:W2:Y:S01]  /*07a0*/  @!UP1 SYNCS.EXCH.64 URZ, [UR6+0x58], UR4 ;  /* 0x00005804063f95b2 */ /* 0x0000a20008000100 */
[----:B------:R-:W-:Y:S01]  /*07b0*/  SEL R18, R18, 0x2, P6 ;  /* 0x0000000212127807 */ /* 0x000fe20003000000 */
[----:B------:R-:W-:Y:S01]  /*07c0*/  NOP ;  /* 0x0000000000007918 */ /* 0x000fe20000000000 */
[----:B------:R-:W-:Y:S05]  /*07d0*/  @!P2 BRA `(.L_x_3) ;  /* 0x000000000008a947 */ /* 0x000fea0003800000 */
[----:B-12-4-:R-:W-:Y:S01]  /*07e0*/  UCGABAR_ARV ;  /* 0x00000000000079c7 */ /* 0x016fe20008000000 */
[----:B------:R-:W-:Y:S05]  /*07f0*/  BRA `(.L_x_4) ;  /* 0x0000000000047947 */ /* 0x000fea0003800000 */
.L_x_3:
[----:B-12-4-:R-:W-:Y:S01]  /*0800*/  NOP ;  /* 0x0000000000007918 */ /* 0x016fe20000000000 */
.L_x_4:
[----:B------:R-:W1:Y:S01]  /*0810*/  LDC R2, c[0x0][0x65c] ;  /* 0x00019700ff027b82 */ /* 0x000e620000000800 */
[----:B------:R-:W-:Y:S02]  /*0820*/  IMAD.U32 R8, RZ, RZ, UR8 ;  /* 0x00000008ff087e24 */ /* 0x000fe4000f8e00ff */
[----:B------:R-:W-:Y:S01]  /*0830*/  IMAD.MOV.U32 R9, RZ, RZ, RZ ;  /* 0x000000ffff097224 */ /* 0x000fe200078e00ff */
[----:B-1----:R-:W-:-:S04]  /*0840*/  ISETP.NE.AND P1, PT, R2, 0x1, PT ;  /* 0x000000010200780c */ /* 0x002fc80003f25270 */
[----:B------:R-:W-:-:S09]  /*0850*/  P2R R5, PR, RZ, 0x2 ;  /* 0x00000002ff057803 */ /* 0x000fd20000000000 */
[----:B------:R-:W1:Y:S01]  /*0860*/  @P1 LDC R17, c[0x0][0x10] ;  /* 0x00000400ff111b82 */ /* 0x000e620000000800 */
[----:B------:R-:W-:Y:S02]  /*0870*/  @P1 IMAD.MOV.U32 R5, RZ, RZ, RZ ;  /* 0x000000ffff051224 */ /* 0x000fe400078e00ff */
[----:B------:R-:W-:-:S05]  /*0880*/  @P1 IMAD.MOV.U32 R15, RZ, RZ, RZ ;  /* 0x000000ffff0f1224 */ /* 0x000fca00078e00ff */
[----:B------:R-:W2:Y:S01]  /*0890*/  @!P1 LDC R13, c[0x0][0xc] ;  /* 0x00000300ff0d9b82 */ /* 0x000ea20000000800 */
[----:B0-----:R-:W-:Y:S01]  /*08a0*/  ULDC UR4, c[0x0][0xc] ;  /* 0x0000030000047ab9 */ /* 0x001fe20000000800 */
[----:B------:R-:W-:Y:S01]  /*08b0*/  ULDC UR5, c[0x0][0x10] ;  /* 0x0000040000057ab9 */ /* 0x000fe20000000800 */
[----:B------:R-:W-:Y:S01]  /*08c0*/  ULDC UR6, c[0x0][0x14] ;  /* 0x0000050000067ab9 */ /* 0x000fe20000000800 */
[----:B------:R-:W-:-:S04]  /*08d0*/  UIMAD.WIDE.U32 UR4, UR4, UR5, URZ ;  /* 0x00000005040472a5 */ /* 0x000fc8000f8e003f */
[----:B------:R-:W-:Y:S02]  /*08e0*/  UIMAD.WIDE.U32 UR38, UR4, UR6, URZ ;  /* 0x00000006042672a5 */ /* 0x000fe4000f8e003f */
[----:B------:R-:W-:-:S04]  /*08f0*/  UIMAD UR41, UR5, UR6, URZ ;  /* 0x00000006052972a4 */ /* 0x000fc8000f8e023f */
[----:B------:R-:W-:Y:S01]  /*0900*/  UIADD3 UR41, UR39, UR41, URZ ;  /* 0x0000002927297290 */ /* 0x000fe2000fffe03f */
[----:B-1----:R-:W-:-:S04]  /*0910*/  @P1 IMAD.WIDE.U32 R16, R17, UR8, R4 ;  /* 0x0000000811101c25 */ /* 0x002fc8000f8e0004 */
[----:B------:R-:W-:Y:S02]  /*0920*/  @P1 IMAD.IADD R17, R17, 0x1, R15 ;  /* 0x0000000111111824 */ /* 0x000fe400078e020f */
[----:B--2---:R-:W-:-:S04]  /*0930*/  @!P1 IMAD.WIDE.U32 R8, R4, R13, R8 ;  /* 0x0000000d04089225 */ /* 0x004fc800078e0008 */
[----:B------:R-:W-:Y:S02]  /*0940*/  @!P1 IMAD.MOV.U32 R16, RZ, RZ, R8 ;  /* 0x000000ffff109224 */ /* 0x000fe400078e0008 */
[----:B------:R-:W-:Y:S01]  /*0950*/  @!P1 IMAD.MOV.U32 R17, RZ, RZ, R9 ;  /* 0x000000ffff119224 */ /* 0x000fe200078e0009 */
[----:B------:R-:W-:Y:S06]  /*0960*/  @!P2 BRA `(.L_x_5) ;  /* 0x00000000000ca947 */ /* 0x000fec0003800000 */
[----:B------:R-:W-:Y:S01]  /*0970*/  UCGABAR_WAIT ;  /* 0x0000000000007dc7 */ /* 0x000fe20008000000 */
[----:B------:R-:W-:Y:S01]  /*0980*/  CCTL.IVALL ;  /* 0x00000000ff00798f */ /* 0x000fe20002000000 */
[----:B------:R-:W-:Y:S05]  /*0990*/  BRA `(.L_x_6) ;  /* 0x0000000000047947 */ /* 0x000fea0003800000 */
.L_x_5:
[----:B------:R-:W-:Y:S06]  /*09a0*/  BAR.SYNC.DEFER_BLOCKING 0x0 ;  /* 0x0000000000007b1d */ /* 0x000fec0000010000 */
.L_x_6:
[----:B------:R-:W-:Y:S05]  /*09b0*/  @!P3 BRA `(.L_x_7) ;  /* 0x0000004000f8b947 */ /* 0x000fea0003800000 */
[----:B------:R-:W-:-:S13]  /*09c0*/  ISETP.GT.U32.AND P0, PT, R10, 0x1, PT ;  /* 0x000000010a00780c */ /* 0x000fda0003f04070 */
[----:B------:R-:W-:Y:S05]  /*09d0*/  @P0 EXIT ;  /* 0x000000000000094d */ /* 0x000fea0003800000 */
[----:B------:R-:W-:Y:S01]  /*09e0*/  ULDC.64 UR4, c[0x0][0x650] ;  /* 0x0001940000047ab9 */ /* 0x000fe20000000a00 */
[----:B------:R-:W-:Y:S01]  /*09f0*/  PRMT R0, RZ, 0x7610, R0 ;  /* 0x00007610ff007816 */ /* 0x000fe20000000000 */
[----:B------:R-:W-:Y:S01]  /*0a00*/  IMAD.MOV.U32 R71, RZ, RZ, -0x1 ;  /* 0xffffffffff477424 */ /* 0x000fe200078e00ff */
[----:B------:R-:W-:Y:S01]  /*0a10*/  ISETP.GE.U32.AND P0, PT, R16, UR4, PT ;  /* 0x0000000410007c0c */ /* 0x000fe2000bf06070 */
[----:B------:R-:W-:Y:S02]  /*0a20*/  IMAD.MOV.U32 R70, RZ, RZ, -0x1 ;  /* 0xffffffffff467424 */ /* 0x000fe400078e00ff */
[----:B------:R-:W-:Y:S01]  /*0a30*/  IMAD.MOV.U32 R69, RZ, RZ, -0x1 ;  /* 0xffffffffff457424 */ /* 0x000fe200078e00ff */
[----:B------:R-:W-:-:S13]  /*0a40*/  ISETP.GE.U32.AND.EX P0, PT, R17, UR5, PT, P0 ;  /* 0x0000000511007c0c */ /* 0x000fda000bf06100 */
[----:B------:R-:W-:Y:S05]  /*0a50*/  @P0 BRA `(.L_x_8) ;  /* 0x0000000400280947 */ /* 0x000fea0003800000 */
[----:B------:R-:W0:Y:S01]  /*0a60*/  LDC.64 R24, c[0x0][0x628] ;  /* 0x00018a00ff187b82 */ /* 0x000e220000000a00 */
[----:B------:R-:W-:Y:S02]  /*0a70*/  IMAD.MOV.U32 R8, RZ, RZ, R16 ;  /* 0x000000ffff087224 */ /* 0x000fe400078e0010 */
[----:B------:R-:W-:-:S05]  /*0a80*/  IMAD.MOV.U32 R9, RZ, RZ, R17 ;  /* 0x000000ffff097224 */ /* 0x000fca00078e0011 */
[----:B------:R-:W1:Y:S08]  /*0a90*/  LDC R0, c[0x0][0x630] ;  /* 0x00018c00ff007b82 */ /* 0x000e700000000800 */
[----:B------:R-:W2:Y:S01]  /*0aa0*/  LDC.64 R26, c[0x0][0x620] ;  /* 0x00018800ff1a7b82 */ /* 0x000ea20000000a00 */
[----:B0-----:R-:W-:-:S04]  /*0ab0*/  ISETP.NE.U32.AND P0, PT, R24, RZ, PT ;  /* 0x000000ff1800720c */ /* 0x001fc80003f05070 */
[----:B------:R-:W-:-:S13]  /*0ac0*/  ISETP.NE.AND.EX P0, PT, R25, RZ, PT, P0 ;  /* 0x000000ff1900720c */ /* 0x000fda0003f05300 */
[----:B-12---:R-:W-:Y:S05]  /*0ad0*/  @!P0 BRA `(.L_x_9) ;  /* 0x0000000000288947 */ /* 0x006fea0003800000 */
[----:B------:R-:W0:Y:S02]  /*0ae0*/  LDC R15, c[0x0][0x634] ;  /* 0x00018d00ff0f7b82 */ /* 0x000e240000000800 */
[----:B0-----:R-:W-:-:S05]  /*0af0*/  IADD3 R15, P0, R16, R15, RZ ;  /* 0x0000000f100f7210 */ /* 0x001fca0007f1e0ff */
[----:B------:R-:W-:-:S04]  /*0b00*/  IMAD.X R21, RZ, RZ, R17, P0 ;  /* 0x000000ffff157224 */ /* 0x000fc800000e0611 */
[----:B------:R-:W-:-:S04]  /*0b10*/  IMAD.WIDE.U32 R8, R21, R24, RZ ;  /* 0x0000001815087225 */ /* 0x000fc800078e00ff */
[----:B------:R-:W-:-:S04]  /*0b20*/  IMAD.WIDE.U32 R12, P0, R15, R25, R8 ;  /* 0x000000190f0c7225 */ /* 0x000fc80007800008 */
[----:B------:R-:W-:-:S04]  /*0b30*/  IMAD.WIDE.U32 R8, R15, R24, RZ ;  /* 0x000000180f087225 */ /* 0x000fc800078e00ff */
[----:B------:R-:W-:Y:S01]  /*0b40*/  IMAD.X R15, RZ, RZ, RZ, P0 ;  /* 0x000000ffff0f7224 */ /* 0x000fe200000e06ff */
[----:B------:R-:W-:Y:S01]  /*0b50*/  IADD3 RZ, P0, R9, R12, RZ ;  /* 0x0000000c09ff7210 */ /* 0x000fe20007f1e0ff */
[----:B------:R-:W-:-:S04]  /*0b60*/  IMAD.MOV.U32 R14, RZ, RZ, R13 ;  /* 0x000000ffff0e7224 */ /* 0x000fc800078e000d */
[----:B------:R-:W-:-:S08]  /*0b70*/  IMAD.WIDE.U32.X R8, R21, R25, R14, P0 ;  /* 0x0000001915087225 */ /* 0x000fd000000e040e */
.L_x_9:
[----:B------:R-:W0:Y:S01]  /*0b80*/  LDC.64 R28, c[0x0][0x640] ;  /* 0x00019000ff1c7b82 */ /* 0x000e220000000a00 */
[--C-:B------:R-:W-:Y:S01]  /*0b90*/  SHF.R.U64 R69, R8, R0, R9.reuse ;  /* 0x0000000008457219 */ /* 0x100fe20000001209 */
[----:B------:R-:W-:Y:S01]  /*0ba0*/  IMAD R20, R7, R20, R4 ;  /* 0x0000001407147224 */ /* 0x000fe200078e0204 */
[----:B------:R-:W-:Y:S02]  /*0bb0*/  SHF.R.U32.HI R0, RZ, R0, R9 ;  /* 0x00000000ff007219 */ /* 0x000fe40000011609 */
[----:B------:R-:W-:-:S03]  /*0bc0*/  IADD3 R5, P0, RZ, -R69, RZ ;  /* 0x80000045ff057210 */ /* 0x000fc60007f1e0ff */
[----:B------:R-:W1:Y:S02]  /*0bd0*/  LDC R12, c[0x0][0x618] ;  /* 0x00018600ff0c7b82 */ /* 0x000e640000000800 */
[----:B------:R-:W-:-:S04]  /*0be0*/  IMAD.X R9, RZ, RZ, ~R0, P0 ;  /* 0x000000ffff097224 */ /* 0x000fc800000e0e00 */
[-C--:B------:R-:W-:Y:S02]  /*0bf0*/  IMAD R0, R9, R26.reuse, RZ ;  /* 0x0000001a09007224 */ /* 0x080fe400078e02ff */
[----:B------:R-:W2:Y:S01]  /*0c00*/  LDC R14, c[0x0][0x608] ;  /* 0x00018200ff0e7b82 */ /* 0x000ea20000000800 */
[----:B------:R-:W-:-:S04]  /*0c10*/  IMAD.WIDE.U32 R8, R5, R26, R16 ;  /* 0x0000001a05087225 */ /* 0x000fc800078e0010 */
[----:B------:R-:W-:Y:S02]  /*0c20*/  IMAD R5, R5, R27, R0 ;  /* 0x0000001b05057224 */ /* 0x000fe400078e0200 */
[----:B------:R-:W-:Y:S01]  /*0c30*/  IMAD.MOV.U32 R27, RZ, RZ, 0x1 ;  /* 0x00000001ff1b7424 */ /* 0x000fe200078e00ff */
[----:B------:R-:W3:Y:S01]  /*0c40*/  LDC R24, c[0x0][0x658] ;  /* 0x00019600ff187b82 */ /* 0x000ee20000000800 */
[----:B------:R-:W-:Y:S01]  /*0c50*/  IMAD.IADD R5, R9, 0x1, R5 ;  /* 0x0000000109057824 */ /* 0x000fe200078e0205 */
[----:B0-----:R-:W-:Y:S01]  /*0c60*/  ISETP.NE.U32.AND P0, PT, R28, RZ, PT ;  /* 0x000000ff1c00720c */ /* 0x001fe20003f05070 */
[----:B------:R-:W-:-:S03]  /*0c70*/  IMAD.MOV.U32 R9, RZ, RZ, -0x1 ;  /* 0xffffffffff097424 */ /* 0x000fc600078e00ff */
[----:B------:R-:W-:Y:S02]  /*0c80*/  ISETP.NE.AND.EX P0, PT, R29, RZ, PT, P0 ;  /* 0x000000ff1d00720c */ /* 0x000fe40003f05300 */
[----:B------:R-:W0:Y:S01]  /*0c90*/  LDC R21, c[0x0][0x600] ;  /* 0x00018000ff157b82 */ /* 0x000e220000000800 */
[-CC-:B-1----:R-:W-:Y:S02]  /*0ca0*/  SHF.R.U64 R10, R8, R12.reuse, R5.reuse ;  /* 0x0000000c080a7219 */ /* 0x182fe40000001205 */
[----:B------:R-:W-:-:S05]  /*0cb0*/  SHF.R.U32.HI R5, RZ, R12, R5 ;  /* 0x0000000cff057219 */ /* 0x000fca0000011605 */
[----:B------:R-:W1:Y:S01]  /*0cc0*/  LDC R23, c[0x0][0x648] ;  /* 0x00019200ff177b82 */ /* 0x000e620000000800 */
[-CC-:B--2---:R-:W-:Y:S02]  /*0cd0*/  SHF.R.U64 R30, R10, R14.reuse, R5.reuse ;  /* 0x0000000e0a1e7219 */ /* 0x184fe40000001205 */
[----:B------:R-:W-:-:S05]  /*0ce0*/  SHF.R.U32.HI R5, RZ, R14, R5 ;  /* 0x0000000eff057219 */ /* 0x000fca0000011605 */
[----:B------:R-:W2:Y:S01]  /*0cf0*/  LDC R25, c[0x0][0x638] ;  /* 0x00018e00ff197b82 */ /* 0x000ea20000000800 */
[-CC-:B---3--:R-:W-:Y:S02]  /*0d00*/  SHF.R.U64 R14, R30, R24.reuse, R5.reuse ;  /* 0x000000181e0e7219 */ /* 0x188fe40000001205 */
[-C--:B------:R-:W-:Y:S02]  /*0d10*/  SHF.L.U32 R0, R9, R24.reuse, RZ ;  /* 0x0000001809007219 */ /* 0x080fe400000006ff */
[----:B------:R-:W-:Y:S01]  /*0d20*/  SHF.R.U32.HI R5, RZ, R24, R5 ;  /* 0x00000018ff057219 */ /* 0x000fe20000011605 */
[----:B------:R-:W-:Y:S01]  /*0d30*/  IMAD.MOV.U32 R4, RZ, RZ, R14 ;  /* 0x000000ffff047224 */ /* 0x000fe200078e000e */
[----:B------:R-:W-:Y:S01]  /*0d40*/  LOP3.LUT R7, RZ, R0, RZ, 0x33, !PT ;  /* 0x00000000ff077212 */ /* 0x000fe200078e33ff */
[----:B------:R-:W3:Y:S01]  /*0d50*/  LDC R26, c[0x0][0x610] ;  /* 0x00018400ff1a7b82 */ /* 0x000ee20000000800 */
[----:B------:R-:W-:Y:S05]  /*0d60*/  @!P0 BRA `(.L_x_10) ;  /* 0x0000000000288947 */ /* 0x000fea0003800000 */
[----:B------:R-:W4:Y:S02]  /*0d70*/  LDC R13, c[0x0][0x64c] ;  /* 0x00019300ff0d7b82 */ /* 0x000f240000000800 */
[----:B----4-:R-:W-:-:S05]  /*0d80*/  IADD3 R13, P0, R14, R13, RZ ;  /* 0x0000000d0e0d7210 */ /* 0x010fca0007f1e0ff */
        /* <DEDUP_REMOVED lines=8> */
.L_x_10:
[----:B-1----:R-:W-:Y:S01]  /*0e10*/  SHF.R.U64 R4, R4, R23, R5 ;  /* 0x0000001704047219 */ /* 0x002fe20000001205 */
[----:B0-----:R-:W-:Y:S01]  /*0e20*/  VIADD R5, R21, 0xffffffff ;  /* 0xffffffff15057836 */ /* 0x001fe20000000000 */
[----:B------:R-:W-:Y:S02]  /*0e30*/  SHF.L.U32 R0, R27, R24, RZ ;  /* 0x000000181b007219 */ /* 0x000fe400000006ff */
[----:B------:R-:W-:Y:S01]  /*0e40*/  LOP3.LUT R7, R30, R7, RZ, 0xc0, !PT ;  /* 0x000000071e077212 */ /* 0x000fe200078ec0ff */
[----:B------:R-:W-:Y:S01]  /*0e50*/  IMAD.MOV R8, RZ, RZ, -R4 ;  /* 0x000000ffff087224 */ /* 0x000fe200078e0a04 */
[----:B------:R-:W-:Y:S02]  /*0e60*/  SEL R3, R3, R20, !P1 ;  /* 0x0000001403037207 */ /* 0x000fe40004800000 */
[----:B------:R-:W-:Y:S01]  /*0e70*/  LOP3.LUT R5, R10, R5, RZ, 0xc0, !PT ;  /* 0x000000050a057212 */ /* 0x000fe200078ec0ff */
[----:B------:R-:W-:Y:S02]  /*0e80*/  IMAD R4, R0, R4, R7 ;  /* 0x0000000400047224 */ /* 0x000fe400078e0207 */
[----:B--2---:R-:W-:-:S02]  /*0e90*/  IMAD R0, R8, R25, R14 ;  /* 0x0000001908007224 */ /* 0x004fc400078e020e */
[----:B---3--:R-:W-:Y:S02]  /*0ea0*/  IMAD R3, R4, R26, R3 ;  /* 0x0000001a04037224 */ /* 0x008fe400078e0203 */
[----:B------:R-:W-:Y:S02]  /*0eb0*/  IMAD.MOV.U32 R7, RZ, RZ, 0x1 ;  /* 0x00000001ff077424 */ /* 0x000fe400078e00ff */
[----:B------:R-:W-:-:S03]  /*0ec0*/  IMAD R4, R0, R21, R5 ;  /* 0x0000001500047224 */ /* 0x000fc600078e0205 */
[----:B------:R-:W-:Y:S02]  /*0ed0*/  PRMT R0, R7, 0x7610, R0 ;  /* 0x0000761007007816 */ /* 0x000fe40000000000 */
[----:B------:R-:W-:Y:S02]  /*0ee0*/  SEL R70, R4, R3, !P1 ;  /* 0x0000000304467207 */ /* 0x000fe40004800000 */
[----:B------:R-:W-:-:S07]  /*0ef0*/  SEL R71, R3, R4, !P1 ;  /* 0x0000000403477207 */ /* 0x000fce0004800000 */
.L_x_8:
[----:B------:R-:W-:-:S08]  /*0f00*/  NOP ;  /* 0x0000000000007918 */ /* 0x000fd00000000000 */
[----:B------:R-:W0:Y:S02]  /*0f10*/  USETMAXREG.TRY_ALLOC.CTAPOOL UP0, 0xe8 ;  /* 0x000000e8000079c8 */ /* 0x000e240008000600 */
[----:B0-----:R-:W-:-:S13]  /*0f20*/  PLOP3.LUT P0, PT, PT, PT, UP0, 0x80, 0x0 ;  /* 0x000000000000781c */ /* 0x001fda0003f0f008 */
[----:B------:R-:W-:Y:S05]  /*0f30*/  @!P0 BRA `(.L_x_8) ;  /* 0xfffffffc00f08947 */ /* 0x000fea000383ffff */
[----:B------:R-:W-:Y:S01]  /*0f40*/  ULDC.64 UR4, c[0x0][0x598] ;  /* 0x0001660000047ab9 */ /* 0x000fe20000000a00 */
[----:B------:R-:W-:Y:S01]  /*0f50*/  ULDC.64 UR36, c[0x0][0x208] ;  /* 0x0000820000247ab9 */ /* 0x000fe20000000a00 */
[----:B------:R-:W-:-:S04]  /*0f60*/  ISETP.NE.U32.AND P0, PT, RZ, UR4, PT ;  /* 0x00000004ff007c0c */ /* 0x000fc8000bf05070 */
[----:B------:R-:W-:-:S13]  /*0f70*/  ISETP.NE.AND.EX P0, PT, RZ, UR5, PT, P0 ;  /* 0x00000005ff007c0c */ /* 0x000fda000bf05300 */
[----:B------:R-:W-:Y:S05]  /*0f80*/  @!P0 BRA `(.L_x_11) ;  /* 0x00000000001c8947 */ /* 0x000fea0003800000 */
[----:B------:R-:W0:Y:S02]  /*0f90*/  LDC.64 R4, c[0x0][0x598] ;  /* 0x00016600ff047b82 */ /* 0x000e240000000a00 */
[----:B0-----:R-:W2:Y:S02]  /*0fa0*/  LDG.E.64 R4, desc[UR36][R4.64] ;  /* 0x0000002404047981 */ /* 0x001ea4000c1e1b00 */
[----:B--2---:R-:W-:-:S04]  /*0fb0*/  ISETP.NE.U32.AND P0, PT, R4, RZ, PT ;  /* 0x000000ff0400720c */ /* 0x004fc80003f05070 */
[----:B------:R-:W-:-:S13]  /*0fc0*/  ISETP.NE.AND.EX P0, PT, R5, RZ, PT, P0 ;  /* 0x000000ff0500720c */ /* 0x000fda0003f05300 */
[----:B------:R-:W-:Y:S05]  /*0fd0*/  @!P0 BRA `(.L_x_11) ;  /* 0x0000000000088947 */ /* 0x000fea0003800000 */
[----:B------:R0:W5:Y:S01]  /*0fe0*/  LD.E R23, desc[UR36][R4.64] ;  /* 0x0000002404177980 */ /* 0x000162000c101900 */
[----:B------:R-:W-:Y:S05]  /*0ff0*/  BRA `(.L_x_12) ;  /* 0x0000000000247947 */ /* 0x000fea0003800000 */
.L_x_11:
[----:B------:R-:W-:Y:S02]  /*1000*/  ULDC.64 UR4, c[0x0][0x588] ;  /* 0x0001620000047ab9 */ /* 0x000fe40000000a00 */
[----:B------:R-:W-:-:S04]  /*1010*/  ISETP.NE.U32.AND P0, PT, RZ, UR4, PT ;  /* 0x00000004ff007c0c */ /* 0x000fc8000bf05070 */
[----:B------:R-:W-:-:S13]  /*1020*/  ISETP.NE.AND.EX P0, PT, RZ, UR5, PT, P0 ;  /* 0x00000005ff007c0c */ /* 0x000fda000bf05300 */
[----:B------:R-:W-:Y:S05]  /*1030*/  @!P0 BRA `(.L_x_13) ;  /* 0x00000000000c8947 */ /* 0x000fea0003800000 */
[----:B------:R-:W0:Y:S02]  /*1040*/  LDC.64 R4, c[0x0][0x588] ;  /* 0x00016200ff047b82 */ /* 0x000e240000000a00 */
[----:B0-----:R1:W5:Y:S01]  /*1050*/  LDG.E R23, desc[UR36][R4.64] ;  /* 0x0000002404177981 */ /* 0x001362000c1e1900 */
[----:B------:R-:W-:Y:S05]  /*1060*/  BRA `(.L_x_12) ;  /* 0x0000000000087947 */ /* 0x000fea0003800000 */
.L_x_13:
[----:B------:R-:W-:Y:S02]  /*1070*/  ULDC UR4, c[0x0][0x580] ;  /* 0x0001600000047ab9 */ /* 0x000fe40000000800 */
[----:B------:R-:W-:-:S07]  /*1080*/  IMAD.U32 R23, RZ, RZ, UR4 ;  /* 0x00000004ff177e24 */ /* 0x000fce000f8e00ff */
.L_x_12:
[----:B------:R-:W-:Y:S02]  /*1090*/  ULDC.64 UR4, c[0x0][0x5a0] ;  /* 0x0001680000047ab9 */ /* 0x000fe40000000a00 */
[----:B------:R-:W-:-:S04]  /*10a0*/  ISETP.NE.U32.AND P0, PT, RZ, UR4, PT ;  /* 0x00000004ff007c0c */ /* 0x000fc8000bf05070 */
[----:B------:R-:W-:-:S13]  /*10b0*/  ISETP.NE.AND.EX P0, PT, RZ, UR5, PT, P0 ;  /* 0x00000005ff007c0c */ /* 0x000fda000bf05300 */
[----:B------:R-:W-:Y:S05]  /*10c0*/  @!P0 BRA `(.L_x_14) ;  /* 0x00000000001c8947 */ /* 0x000fea0003800000 */
[----:B01----:R-:W0:Y:S02]  /*10d0*/  LDC.64 R4, c[0x0][0x5a0] ;  /* 0x00016800ff047b82 */ /* 0x003e240000000a00 */
[----:B0-----:R-:W2:Y:S02]  /*10e0*/  LDG.E.64 R4, desc[UR36][R4.64] ;  /* 0x0000002404047981 */ /* 0x001ea4000c1e1b00 */
[----:B--2---:R-:W-:-:S04]  /*10f0*/  ISETP.NE.U32.AND P0, PT, R4, RZ, PT ;  /* 0x000000ff0400720c */ /* 0x004fc80003f05070 */
[----:B------:R-:W-:-:S13]  /*1100*/  ISETP.NE.AND.EX P0, PT, R5, RZ, PT, P0 ;  /* 0x000000ff0500720c */ /* 0x000fda0003f05300 */
[----:B------:R-:W-:Y:S05]  /*1110*/  @!P0 BRA `(.L_x_14) ;  /* 0x0000000000088947 */ /* 0x000fea0003800000 */
[----:B------:R0:W5:Y:S01]  /*1120*/  LD.E R58, desc[UR36][R4.64] ;  /* 0x00000024043a7980 */ /* 0x000162000c101900 */
[----:B------:R-:W-:Y:S05]  /*1130*/  BRA `(.L_x_15) ;  /* 0x0000000000247947 */ /* 0x000fea0003800000 */
.L_x_14:
[----:B------:R-:W-:Y:S02]  /*1140*/  ULDC.64 UR4, c[0x0][0x590] ;  /* 0x0001640000047ab9 */ /* 0x000fe40000000a00 */
[----:B------:R-:W-:-:S04]  /*1150*/  ISETP.NE.U32.AND P0, PT, RZ, UR4, PT ;  /* 0x00000004ff007c0c */ /* 0x000fc8000bf05070 */
[----:B------:R-:W-:-:S13]  /*1160*/  ISETP.NE.AND.EX P0, PT, RZ, UR5, PT, P0 ;  /* 0x00000005ff007c0c */ /* 0x000fda000bf05300 */
[----:B------:R-:W-:Y:S05]  /*1170*/  @!P0 BRA `(.L_x_16) ;  /* 0x00000000000c8947 */ /* 0x000fea0003800000 */
[----:B------:R-:W2:Y:S02]  /*1180*/  LDC.64 R58, c[0x0][0x590] ;  /* 0x00016400ff3a7b82 */ /* 0x000ea40000000a00 */
[----:B--2---:R2:W5:Y:S01]  /*1190*/  LDG.E R58, desc[UR36][R58.64] ;  /* 0x000000243a3a7981 */ /* 0x004562000c1e1900 */
[----:B------:R-:W-:Y:S05]  /*11a0*/  BRA `(.L_x_15) ;  /* 0x0000000000087947 */ /* 0x000fea0003800000 */
.L_x_16:
[----:B------:R-:W-:Y:S02]  /*11b0*/  ULDC UR4, c[0x0][0x584] ;  /* 0x0001610000047ab9 */ /* 0x000fe40000000800 */
[----:B------:R-:W-:-:S07]  /*11c0*/  IMAD.U32 R58, RZ, RZ, UR4 ;  /* 0x00000004ff3a7e24 */ /* 0x000fce000f8e00ff */
.L_x_15:
[----:B------:R-:W-:-:S13]  /*11d0*/  LOP3.LUT P0, RZ, R0, 0xff, RZ, 0xc0, !PT ;  /* 0x000000ff00ff7812 */ /* 0x000fda000780c0ff */
[----:B------:R-:W-:Y:S05]  /*11e0*/  @!P0 EXIT ;  /* 0x000000000000894d */ /* 0x000fea0003800000 */
[----:B------:R-:W3:Y:S01]  /*11f0*/  LDC R61, c[0x0][0x658] ;  /* 0x00019600ff3d7b82 */ /* 0x000ee20000000800 */
[----:B------:R-:W-:Y:S01]  /*1200*/  ULDC.64 UR6, c[0x0][0x288] ;  /* 0x0000a20000067ab9 */ /* 0x000fe20000000a00 */
[----:B------:R-:W-:Y:S01]  /*1210*/  LOP3.LUT R6, R6, 0x1, RZ, 0xc0, !PT ;  /* 0x0000000106067812 */ /* 0x000fe200078ec0ff */
[----:B------:R-:W-:Y:S01]  /*1220*/  UIADD3 UR4, UR7, 0x7f, URZ ;  /* 0x0000007f07047890 */ /* 0x000fe2000fffe03f */
[----:B------:R-:W-:Y:S01]  /*1230*/  SHF.R.U32.HI R0, RZ, 0x2, R63 ;  /* 0x00000002ff007819 */ /* 0x000fe2000001163f */
[----:B------:R-:W-:Y:S01]  /*1240*/  IMAD.U32 R3, RZ, RZ, UR6 ;  /* 0x00000006ff037e24 */ /* 0x000fe2000f8e00ff */
[----:B------:R-:W-:Y:S01]  /*1250*/  SHF.R.U32.HI R11, RZ, 0x1, R11 ;  /* 0x00000001ff0b7819 */ /* 0x000fe2000001160b */
[----:B------:R-:W-:Y:S01]  /*1260*/  USHF.R.S32.HI UR5, URZ, 0x1f, UR4 ;  /* 0x0000001f3f057899 */ /* 0x000fe20008011404 */
[----:B01----:R-:W0:Y:S01]  /*1270*/  LDC.64 R4, c[0x0][0x5c8] ;  /* 0x00017200ff047b82 */ /* 0x003e220000000a00 */
[----:B------:R-:W-:Y:S01]  /*1280*/  LOP3.LUT R62, R63, 0x3, RZ, 0xc0, !PT ;  /* 0x000000033f3e7812 */ /* 0x000fe200078ec0ff */
[----:B------:R-:W-:Y:S01]  /*1290*/  IMAD.SHL.U32 R7, R6, 0x40, RZ ;  /* 0x0000004006077824 */ /* 0x000fe200078e00ff */
[----:B------:R-:W-:Y:S01]  /*12a0*/  LOP3.LUT R0, R0, 0x7, RZ, 0xc0, !PT ;  /* 0x0000000700007812 */ /* 0x000fe200078ec0ff */
[----:B------:R-:W-:Y:S01]  /*12b0*/  ULEA.HI UR5, UR5, UR4, URZ, 0x7 ;  /* 0x0000000405057291 */ /* 0x000fe2000f8f383f */
[----:B------:R-:W-:Y:S01]  /*12c0*/  LOP3.LUT R11, R11, 0x30, RZ, 0xc0, !PT ;  /* 0x000000300b0b7812 */ /* 0x000fe200078ec0ff */
[----:B------:R-:W-:Y:S01]  /*12d0*/  IMAD R62, R62, -0x2, R3 ;  /* 0xfffffffe3e3e7824 */ /* 0x000fe200078e0203 */
[--C-:B------:R-:W-:Y:S01]  /*12e0*/  LOP3.LUT R56, R7, 0x40, R0.reuse, 0xe2, !PT ;  /* 0x0000004007387812 */ /* 0x100fe200078ee200 */
[----:B------:R-:W1:Y:S01]  /*12f0*/  LDC R65, c[0x0][0x600] ;  /* 0x00018000ff417b82 */ /* 0x000e620000000800 */
[----:B------:R-:W-:Y:S01]  /*1300*/  IADD3 R3, RZ, -R11, -R0 ;  /* 0x8000000bff037210 */ /* 0x000fe20007ffe800 */
[----:B------:R-:W-:Y:S01]  /*1310*/  IMAD.MOV.U32 R0, RZ, RZ, -0x1 ;  /* 0xffffffffff007424 */ /* 0x000fe200078e00ff */
[----:B------:R-:W-:Y:S01]  /*1320*/  USHF.R.S32.HI UR43, URZ, 0x7, UR5 ;  /* 0x000000073f2b7899 */ /* 0x000fe20008011405 */
[----:B------:R-:W-:Y:S01]  /*1330*/  IMAD.MOV.U32 R8, RZ, RZ, 0x1 ;  /* 0x00000001ff087424 */ /* 0x000fe200078e00ff */
[C---:B------:R-:W-:Y:S01]  /*1340*/  LOP3.LUT R64, R63.reuse, 0x80, RZ, 0xc0, !PT ;  /* 0x000000803f407812 */ /* 0x040fe200078ec0ff */
[----:B------:R-:W-:Y:S01]  /*1350*/  IMAD R3, R6, -0x40, R3 ;  /* 0xffffffc006037824 */ /* 0x000fe200078e0203 */
[----:B------:R-:W-:Y:S01]  /*1360*/  UISETP.LT.AND UP0, UPT, UR43, 0x1, UPT ;  /* 0x000000012b00788c */ /* 0x000fe2000bf01270 */
[----:B---3--:R-:W-:Y:S01]  /*1370*/  SHF.L.U32 R0, R0, R61, RZ ;  /* 0x0000003d00007219 */ /* 0x008fe200000006ff */
[----:B------:R-:W-:Y:S01]  /*1380*/  ULDC UR4, c[0x0][0x284] ;  /* 0x0000a10000047ab9 */ /* 0x000fe20000000800 */
[----:B------:R-:W-:Y:S01]  /*1390*/  LOP3.LUT R56, R56, R11, RZ, 0xfc, !PT ;  /* 0x0000000b38387212 */ /* 0x000fe200078efcff */
[----:B------:R-:W-:Y:S01]  /*13a0*/  USEL UR44, UR43, 0x1, UP0 ;  /* 0x000000012b2c7887 */ /* 0x000fe20008000000 */
[----:B------:R-:W-:Y:S01]  /*13b0*/  SHF.L.U32 R61, R8, R61, RZ ;  /* 0x0000003d083d7219 */ /* 0x000fe200000006ff */
[----:B------:R-:W-:Y:S01]  /*13c0*/  IMAD.SHL.U32 R63, R63, 0x2, RZ ;  /* 0x000000023f3f7824 */ /* 0x000fe200078e00ff */
[----:B------:R-:W-:Y:S01]  /*13d0*/  LOP3.LUT R68, R18, 0x1, RZ, 0xfc, !PT ;  /* 0x0000000112447812 */ /* 0x000fe200078efcff */
[----:B------:R-:W-:Y:S01]  /*13e0*/  VIADD R67, R3, UR4 ;  /* 0x0000000403437c36 */ /* 0x000fe20008000000 */
[C---:B0-----:R-:W-:Y:S01]  /*13f0*/  SHF.L.U64.HI R60, R4.reuse, 0x3, R5 ;  /* 0x00000003043c7819 */ /* 0x041fe20000010205 */
[----:B--2---:R-:W-:Y:S01]  /*1400*/  IMAD.SHL.U32 R59, R4, 0x8, RZ ;  /* 0x00000008043b7824 */ /* 0x004fe200078e00ff */
[----:B------:R-:W-:Y:S01]  /*1410*/  SHF.R.U32.HI R64, RZ, 0x7, R64 ;  /* 0x00000007ff407819 */ /* 0x000fe20000011640 */
[----:B------:R-:W-:Y:S01]  /*1420*/  IMAD.MOV.U32 R57, RZ, RZ, RZ ;  /* 0x000000ffff397224 */ /* 0x000fe200078e00ff */
[----:B------:R-:W-:Y:S01]  /*1430*/  LOP3.LUT R66, RZ, R0, RZ, 0x33, !PT ;  /* 0x00000000ff427212 */ /* 0x000fe200078e33ff */
[----:B------:R-:W-:Y:S01]  /*1440*/  UIADD3 UR44, UR43, -UR44, URZ ;  /* 0x8000002c2b2c7290 */ /* 0x000fe2000fffe03f */
[----:B------:R-:W-:Y:S01]  /*1450*/  UMOV UR40, URZ ;  /* 0x0000003f00287c82 */ /* 0x000fe20008000000 */
[----:B-1----:R-:W-:Y:S01]  /*1460*/  VIADD R65, R65, 0xffffffff ;  /* 0xffffffff41417836 */ /* 0x002fe20000000000 */
[----:B------:R-:W-:-:S09]  /*1470*/  UMOV UR42, URZ ;  /* 0x0000003f002a7c82 */ /* 0x000fd20008000000 */
.L_x_98:
[----:B0-----:R-:W0:Y:S01]  /*1480*/  SHFL.IDX PT, R0, R64, RZ, 0x1f ;  /* 0x00001fff40007589 */ /* 0x001e2200000e0000 */
[----:B-1----:R-:W1:Y:S01]  /*1490*/  S2UR UR7, SR_CgaCtaId ;  /* 0x00000000000779c3 */ /* 0x002e620000008800 */
[----:B------:R-:W-:Y:S01]  /*14a0*/  UMOV UR6, 0x400 ;  /* 0x0000040000067882 */ /* 0x000fe20000000000 */
[----:B0-----:R-:W-:Y:S01]  /*14b0*/  R2UR UR4, R0 ;  /* 0x00000000000472ca */ /* 0x001fe200000e0000 */
[----:B-1----:R-:W-:-:S12]  /*14c0*/  ULEA UR6, UR7, UR6, 0x18 ;  /* 0x0000000607067291 */ /* 0x002fd8000f8ec03f */
[----:B------:R-:W-:-:S04]  /*14d0*/  ULEA.HI UR5, UR4, UR4, URZ, 0x1 ;  /* 0x0000000404057291 */ /* 0x000fc8000f8f083f */
[----:B------:R-:W-:-:S04]  /*14e0*/  ULOP3.LUT UR5, UR5, 0x7fffe, URZ, 0xc0, !UPT ;  /* 0x0007fffe05057892 */ /* 0x000fc8000f8ec03f */
[----:B------:R-:W-:-:S03]  /*14f0*/  UIADD3 UR5, UR4, -UR5, URZ ;  /* 0x8000000504057290 */ /* 0x000fc6000fffe03f */
[----:B------:R-:W-:Y:S01]  /*1500*/  ULDC UR4, c[0x0][0x28c] ;  /* 0x0000a30000047ab9 */ /* 0x000fe20000000800 */
[----:B------:R-:W-:Y:S01]  /*1510*/  ULEA UR5, UR5, UR6, 0xd ;  /* 0x0000000605057291 */ /* 0x000fe2000f8e683f */
[----:B------:R-:W-:-:S03]  /*1520*/  ISETP.LT.AND P0, PT, RZ, UR4, PT ;  /* 0x00000004ff007c0c */ /* 0x000fc6000bf01270 */
[----:B------:R-:W-:-:S04]  /*1530*/  UIADD3 UR5, UR5, 0x100, URZ ;  /* 0x0000010005057890 */ /* 0x000fc8000fffe03f */
[----:B------:R-:W-:-:S04]  /*1540*/  USHF.R.U32.HI UR5, URZ, 0x4, UR5 ;  /* 0x000000043f057899 */ /* 0x000fc80008011605 */
[----:B------:R-:W-:-:S04]  /*1550*/  ULOP3.LUT UR5, UR5, 0x3fff, URZ, 0xc0, !UPT ;  /* 0x00003fff05057892 */ /* 0x000fc8000f8ec03f */
[----:B------:R-:W-:Y:S01]  /*1560*/  ULOP3.LUT UR45, UR5, 0x10000, URZ, 0xfc, !UPT ;  /* 0x00010000052d7892 */ /* 0x000fe2000f8efc3f */
[----:B--2345:R-:W-:Y:S11]  /*1570*/  @P0 BRA `(.L_x_17) ;  /* 0x0000000000400947 */ /* 0x03cff60003800000 */
[----:B------:R-:W-:Y:S01]  /*1580*/  MOV R0, 0x0 ;  /* 0x0000000000007802 */ /* 0x000fe20000000f00 */
[----:B------:R-:W-:Y:S01]  /*1590*/  ULDC.64 UR4, c[0x4][0x68] ;  /* 0x01001a0000047ab9 */ /* 0x000fe20000000a00 */
[----:B------:R-:W-:Y:S01]  /*15a0*/  ULDC.64 UR6, c[0x4][0x8] ;  /* 0x0100020000067ab9 */ /* 0x000fe20000000a00 */
[----:B------:R-:W-:Y:S01]  /*15b0*/  IMAD.U32 R4, RZ, RZ, UR4 ;  /* 0x00000004ff047e24 */ /* 0x000fe2000f8e00ff */
[----:B------:R0:W1:Y:S01]  /*15c0*/  LDC.64 R14, c[0x4][R0] ;  /* 0x01000000000e7b82 */ /* 0x0000620000000a00 */
[----:B------:R-:W-:Y:S01]  /*15d0*/  IMAD.U32 R5, RZ, RZ, UR5 ;  /* 0x00000005ff057e24 */ /* 0x000fe2000f8e00ff */
[----:B------:R-:W-:Y:S01]  /*15e0*/  ULDC.64 UR4, c[0x4][0x70] ;  /* 0x01001c0000047ab9 */ /* 0x000fe20000000a00 */
[----:B------:R-:W-:Y:S02]  /*15f0*/  IMAD.U32 R10, RZ, RZ, UR6 ;  /* 0x00000006ff0a7e24 */ /* 0x000fe4000f8e00ff */
[----:B------:R-:W-:Y:S02]  /*1600*/  IMAD.U32 R6, RZ, RZ, UR4 ;  /* 0x00000004ff067e24 */ /* 0x000fe4000f8e00ff */
[----:B------:R-:W-:-:S02]  /*1610*/  IMAD.U32 R7, RZ, RZ, UR5 ;  /* 0x00000005ff077e24 */ /* 0x000fc4000f8e00ff */
[----:B------:R-:W-:Y:S02]  /*1620*/  IMAD.U32 R11, RZ, RZ, UR7 ;  /* 0x00000007ff0b7e24 */ /* 0x000fe4000f8e00ff */
[----:B------:R-:W-:Y:S02]  /*1630*/  IMAD.MOV.U32 R8, RZ, RZ, 0x1e1 ;  /* 0x000001e1ff087424 */ /* 0x000fe400078e00ff */
[----:B------:R-:W-:Y:S02]  /*1640*/  IMAD.MOV.U32 R12, RZ, RZ, 0x1 ;  /* 0x00000001ff0c7424 */ /* 0x000fe400078e00ff */
[----:B0-----:R-:W-:-:S07]  /*1650*/  IMAD.MOV.U32 R13, RZ, RZ, RZ ;  /* 0x000000ffff0d7224 */ /* 0x001fce00078e00ff */
[----:B------:R-:W-:-:S07]  /*1660*/  LEPC R20, `(.L_x_17) ;  /* 0x000000001014794e */ /* 0x000fce0000000000 */
[----:B-1---5:R-:W-:Y:S05]  /*1670*/  CALL.ABS.NOINC R14 ;  /* 0x000000000e007343 */ /* 0x022fea0003c00000 */
.L_x_17:
[----:B------:R-:W-:-:S13]  /*1680*/  ISETP.NE.AND P0, PT, R68, 0x3, PT ;  /* 0x000000034400780c */ /* 0x000fda0003f05270 */
[----:B------:R-:W-:Y:S05]  /*1690*/  @!P0 BRA `(.L_x_18) ;  /* 0x0000000000048947 */ /* 0x000fea0003800000 */
[----:B------:R-:W-:Y:S01]  /*16a0*/  BPT.TRAP 0x1 ;  /* 0x000000040000795c */ /* 0x000fe20000300000 */
.L_x_18:
[----:B------:R-:W0:Y:S01]  /*16b0*/  S2UR UR5, SR_CgaCtaId ;  /* 0x00000000000579c3 */ /* 0x000e220000008800 */
[----:B------:R-:W-:Y:S01]  /*16c0*/  UMOV UR4, 0x400 ;  /* 0x0000040000047882 */ /* 0x000fe20000000000 */
[----:B------:R-:W-:Y:S02]  /*16d0*/  IMAD.U32 R0, RZ, RZ, UR40 ;  /* 0x00000028ff007e24 */ /* 0x000fe4000f8e00ff */
[----:B------:R-:W-:-:S03]  /*16e0*/  IMAD.U32 R3, RZ, RZ, UR42 ;  /* 0x0000002aff037e24 */ /* 0x000fc6000f8e00ff */
[----:B------:R-:W-:Y:S01]  /*16f0*/  SHF.L.U32 R0, R0, 0x1f, RZ ;  /* 0x0000001f00007819 */ /* 0x000fe200000006ff */
[----:B0-----:R-:W-:-:S06]  /*1700*/  ULEA UR4, UR5, UR4, 0x18 ;  /* 0x0000000405047291 */ /* 0x001fcc000f8ec03f */
[----:B------:R-:W-:-:S04]  /*1710*/  IMAD.U32 R6, RZ, RZ, UR4 ;  /* 0x00000004ff067e24 */ /* 0x000fc8000f8e00ff */
[----:B------:R-:W-:-:S04]  /*1720*/  IMAD R3, R3, 0x8, R6 ;  /* 0x0000000803037824 */ /* 0x000fc800078e0206 */
[----:B------:R0:W1:Y:S01]  /*1730*/  SYNCS.PHASECHK.TRANS64.TRYWAIT P1, [R3+URZ], R0 ;  /* 0x00000000030075a7 */ /* 0x000062000802017f */
[----:B------:R-:W-:Y:S05]  /*1740*/  @!P0 BRA `(.L_x_19) ;  /* 0x0000000000048947 */ /* 0x000fea0003800000 */
[----:B------:R-:W-:Y:S01]  /*1750*/  BPT.TRAP 0x1 ;  /* 0x000000040000795c */ /* 0x000fe20000300000 */
.L_x_19:
[----:B------:R-:W-:-:S05]  /*1760*/  IMAD.U32 R4, RZ, RZ, UR44 ;  /* 0x0000002cff047e24 */ /* 0x000fca000f8e00ff */
[----:B------:R-:W-:Y:S01]  /*1770*/  ISETP.GE.AND P2, PT, R4, 0x1, PT ;  /* 0x000000010400780c */ /* 0x000fe20003f46270 */
[----:B-1----:R-:W-:-:S12]  /*1780*/  @P1 BRA `(.L_x_20) ;  /* 0x0000000000081947 */ /* 0x002fd80003800000 */
[----:B------:R-:W1:Y:S02]  /*1790*/  SYNCS.PHASECHK.TRANS64.TRYWAIT P1, [R3+URZ], R0 ;  /* 0x00000000030075a7 */ /* 0x000e64000802017f */
[----:B-1----:R-:W-:Y:S05]  /*17a0*/  @!P1 BRA `(.L_x_21) ;  /* 0x0000004c00409947 */ /* 0x002fea0003800000 */
.L_x_20:
[----:B------:R-:W-:Y:S05]  /*17b0*/  WARPSYNC.ALL ;  /* 0x0000000000007948 */ /* 0x000fea0003800000 */
[----:B------:R-:W-:Y:S01]  /*17c0*/  R2UR UR4, R6 ;  /* 0x00000000060472ca */ /* 0x000fe200000e0000 */
[----:B------:R-:W-:Y:S01]  /*17d0*/  ULEA UR5, UR42, UR45, 0xb ;  /* 0x0000002d2a057291 */ /* 0x000fe2000f8e583f */
[----:B------:R-:W-:Y:S01]  /*17e0*/  WARPGROUP.ARRIVE ;  /* 0x00000000000079c5 */ /* 0x000fe20000000000 */
[----:B------:R-:W-:Y:S01]  /*17f0*/  UMOV UR9, 0x40000040 ;  /* 0x4000004000097882 */ /* 0x000fe20000000000 */
[----:B------:R-:W-:-:S04]  /*1800*/  UMOV UR11, 0x40000040 ;  /* 0x40000040000b7882 */ /* 0x000fc80000000000 */
[----:B------:R-:W-:-:S05]  /*1810*/  UMOV UR8, UR5 ;  /* 0x0000000500087c82 */ /* 0x000fca0008000000 */
[----:B------:R-:W-:-:S04]  /*1820*/  UIADD3 UR4, UR4, 0x20100, URZ ;  /* 0x0002010004047890 */ /* 0x000fc8000fffe03f */
[----:B------:R-:W-:-:S04]  /*1830*/  USHF.R.U32.HI UR4, URZ, 0x4, UR4 ;  /* 0x000000043f047899 */ /* 0x000fc80008011604 */
[----:B------:R-:W-:-:S04]  /*1840*/  ULOP3.LUT UR4, UR4, 0x3fff, URZ, 0xc0, !UPT ;  /* 0x00003fff04047892 */ /* 0x000fc8000f8ec03f */
[----:B------:R-:W-:-:S04]  /*1850*/  ULOP3.LUT UR4, UR4, 0x10000, URZ, 0xfc, !UPT ;  /* 0x0001000004047892 */ /* 0x000fc8000f8efc3f */
[----:B------:R-:W-:-:S07]  /*1860*/  ULEA UR6, UR42, UR4, 0xa ;  /* 0x000000042a067291 */ /* 0x000fce000f8e503f */
[----:B------:R-:W-:Y:S02]  /*1870*/  UMOV UR10, UR6 ;  /* 0x00000006000a7c82 */ /* 0x000fe40008000000 */
[----:B------:R-:W-:Y:S01]  /*1880*/  HGMMA.64x64x16.F32.BF16 R24, gdesc[UR8], RZ, !UPT, gsb0 ;  /* 0x00e00000081879f0 */ /* 0x000fe2000c0018ff */
[----:B------:R-:W-:Y:S02]  /*1890*/  UIADD3 UR8, UR5, 0x2, URZ ;  /* 0x0000000205087890 */ /* 0x000fe4000fffe03f */
[----:B------:R-:W-:Y:S01]  /*18a0*/  UIADD3 UR10, UR6, 0x2, URZ ;  /* 0x00000002060a7890 */ /* 0x000fe2000fffe03f */
[----:B------:R-:W-:Y:S01]  /*18b0*/  UMOV UR9, 0x40000040 ;  /* 0x4000004000097882 */ /* 0x000fe20000000000 */
[----:B------:R-:W-:Y:S01]  /*18c0*/  UMOV UR11, 0x40000040 ;  /* 0x40000040000b7882 */ /* 0x000fe20000000000 */
[----:B------:R-:W-:Y:S02]  /*18d0*/  WARPGROUP.DEPBAR.LE gsb0, 0x0 ;  /* 0x00008000000079c5 */ /* 0x000fe40000010000 */
[----:B------:R-:W-:-:S06]  /*18e0*/  WARPGROUP.ARRIVE ;  /* 0x00000000000079c5 */ /* 0x000fcc0000000000 */
[----:B------:R-:W-:Y:S01]  /*18f0*/  HGMMA.64x64x16.F32.BF16 R24, gdesc[UR8], R24, gsb0 ;  /* 0x00e00000081879f0 */ /* 0x000fe20008001818 */
        /* <DEDUP_REMOVED lines=41> */
[----:B------:R-:W-:Y:S03]  /*1b90*/  HGMMA.64x64x16.F32.BF16 R24, gdesc[UR8], R24, gsb0 ;  /* 0x00e00000081879f0 */ /* 0x000fe60008001818 */
[----:B------:R-:W-:Y:S02]  /*1ba0*/  WARPGROUP.DEPBAR.LE gsb0, 0x0 ;  /* 0x00008000000079c5 */ /* 0x000fe40000010000 */
[----:B------:R-:W-:Y:S05]  /*1bb0*/  @!P2 BRA `(.L_x_22) ;  /* 0x000000040098a947 */ /* 0x000fea0003800000 */
[----:B------:R-:W-:Y:S01]  /*1bc0*/  UIADD3 UR5, UR42, 0x1, URZ ;  /* 0x000000012a057890 */ /* 0x000fe2000fffe03f */
[----:B01----:R-:W-:Y:S02]  /*1bd0*/  IMAD.U32 R0, RZ, RZ, UR44 ;  /* 0x0000002cff007e24 */ /* 0x003fe4000f8e00ff */
[----:B------:R-:W-:Y:S01]  /*1be0*/  IMAD.U32 R3, RZ, RZ, UR42 ;  /* 0x0000002aff037e24 */ /* 0x000fe2000f8e00ff */
[----:B------:R-:W-:-:S04]  /*1bf0*/  UISETP.NE.AND UP0, UPT, UR5, 0x4, UPT ;  /* 0x000000040500788c */ /* 0x000fc8000bf05270 */
[----:B------:R-:W-:Y:S02]  /*1c00*/  USEL UR6, URZ, 0x1, UP0 ;  /* 0x000000013f067887 */ /* 0x000fe40008000000 */
[----:B------:R-:W-:Y:S02]  /*1c10*/  USEL UR5, UR5, URZ, UP0 ;  /* 0x0000003f05057287 */ /* 0x000fe40008000000 */
[----:B------:R-:W-:-:S06]  /*1c20*/  ULOP3.LUT UR6, UR40, UR6, URZ, 0x3c, !UPT ;  /* 0x0000000628067292 */ /* 0x000fcc000f8e3c3f */
[----:B------:R-:W-:-:S07]  /*1c30*/  IMAD.U32 R7, RZ, RZ, UR6 ;  /* 0x00000006ff077e24 */ /* 0x000fce000f8e00ff */
.L_x_29:
[----:B------:R-:W-:Y:S05]  /*1c40*/  @!P0 BRA `(.L_x_23) ;  /* 0x0000000000048947 */ /* 0x000fea0003800000 */
[----:B------:R-:W-:Y:S01]  /*1c50*/  BPT.TRAP 0x1 ;  /* 0x000000040000795c */ /* 0x000fe20000300000 */
.L_x_23:
[----:B------:R-:W0:Y:S01]  /*1c60*/  S2UR UR7, SR_CgaCtaId ;  /* 0x00000000000779c3 */ /* 0x000e220000008800 */
[----:B------:R-:W-:Y:S01]  /*1c70*/  UMOV UR6, 0x400 ;  /* 0x0000040000067882 */ /* 0x000fe20000000000 */
[----:B------:R-:W-:Y:S01]  /*1c80*/  IMAD.U32 R5, RZ, RZ, UR5 ;  /* 0x00000005ff057e24 */ /* 0x000fe2000f8e00ff */
[----:B------:R-:W-:Y:S01]  /*1c90*/  SHF.L.U32 R4, R7, 0x1f, RZ ;  /* 0x0000001f07047819 */ /* 0x000fe200000006ff */
[----:B0-----:R-:W-:-:S06]  /*1ca0*/  ULEA UR6, UR7, UR6, 0x18 ;  /* 0x0000000607067291 */ /* 0x001fcc000f8ec03f */
[----:B------:R-:W-:-:S04]  /*1cb0*/  IMAD.U32 R6, RZ, RZ, UR6 ;  /* 0x00000006ff067e24 */ /* 0x000fc8000f8e00ff */
[----:B------:R-:W-:-:S04]  /*1cc0*/  IMAD R5, R5, 0x8, R6 ;  /* 0x0000000805057824 */ /* 0x000fc800078e0206 */
[----:B------:R0:W1:Y:S01]  /*1cd0*/  SYNCS.PHASECHK.TRANS64.TRYWAIT P1, [R5+URZ], R4 ;  /* 0x00000004050075a7 */ /* 0x000062000802017f */
[----:B------:R-:W-:Y:S05]  /*1ce0*/  @!P0 BRA `(.L_x_24) ;  /* 0x0000000000048947 */ /* 0x000fea0003800000 */
[----:B------:R-:W-:Y:S01]  /*1cf0*/  BPT.TRAP 0x1 ;  /* 0x000000040000795c */ /* 0x000fe20000300000 */
.L_x_24:
[----:B-1----:R-:W-:Y:S05]  /*1d00*/  @P1 BRA `(.L_x_25) ;  /* 0x0000000000081947 */ /* 0x002fea0003800000 */
[----:B------:R-:W1:Y:S02]  /*1d10*/  SYNCS.PHASECHK.TRANS64.TRYWAIT P1, [R5+URZ], R4 ;  /* 0x00000004050075a7 */ /* 0x000e64000802017f */
[----:B-1----:R-:W-:Y:S05]  /*1d20*/  @!P1 BRA `(.L_x_26) ;  /* 0x0000004400f49947 */ /* 0x002fea0003800000 */
.L_x_25:
[----:B------:R-:W-:Y:S01]  /*1d30*/  ULEA UR6, UR5, UR45, 0xb ;  /* 0x0000002d05067291 */ /* 0x000fe2000f8e583f */
[----:B------:R-:W-:Y:S01]  /*1d40*/  WARPGROUP.ARRIVE ;  /* 0x00000000000079c5 */ /* 0x000fe20000000000 */
[----:B------:R-:W-:Y:S01]  /*1d50*/  ULEA UR7, UR5, UR4, 0xa ;  /* 0x0000000405077291 */ /* 0x000fe2000f8e503f */
[----:B------:R-:W-:Y:S01]  /*1d60*/  UMOV UR9, 0x40000040 ;  /* 0x4000004000097882 */ /* 0x000fe20000000000 */
[----:B------:R-:W-:-:S03]  /*1d70*/  UMOV UR11, 0x40000040 ;  /* 0x40000040000b7882 */ /* 0x000fc60000000000 */
[----:B------:R-:W-:Y:S02]  /*1d80*/  UMOV UR8, UR6 ;  /* 0x0000000600087c82 */ /* 0x000fe40008000000 */
[----:B------:R-:W-:Y:S02]  /*1d90*/  UMOV UR10, UR7 ;  /* 0x00000007000a7c82 */ /* 0x000fe40008000000 */
[----:B------:R-:W-:Y:S01]  /*1da0*/  HGMMA.64x64x16.F32.BF16 R24, gdesc[UR8], R24, gsb0 ;  /* 0x00e00000081879f0 */ /* 0x000fe20008001818 */
[----:B------:R-:W-:Y:S02]  /*1db0*/  UIADD3 UR8, UR6, 0x2, URZ ;  /* 0x0000000206087890 */ /* 0x000fe4000fffe03f */
[----:B------:R-:W-:Y:S01]  /*1dc0*/  UIADD3 UR10, UR7, 0x2, URZ ;  /* 0x00000002070a7890 */ /* 0x000fe2000fffe03f */
[----:B------:R-:W-:Y:S01]  /*1dd0*/  UMOV UR9, 0x40000040 ;  /* 0x4000004000097882 */ /* 0x000fe20000000000 */
[----:B------:R-:W-:Y:S01]  /*1de0*/  UMOV UR11, 0x40000040 ;  /* 0x40000040000b7882 */ /* 0x000fe20000000000 */
[----:B------:R-:W-:-:S02]  /*1df0*/  WARPGROUP.DEPBAR.LE gsb0, 0x0 ;  /* 0x00008000000079c5 */ /* 0x000fc40000010000 */
        /* <DEDUP_REMOVED lines=46> */
[----:B------:R-:W-:Y:S01]  /*20e0*/  BPT.TRAP 0x1 ;  /* 0x000000040000795c */ /* 0x000fe20000300000 */
.L_x_27:
[----:B------:R-:W-:-:S13]  /*20f0*/  ISETP.NE.AND P1, PT, R22, RZ, PT ;  /* 0x000000ff1600720c */ /* 0x000fda0003f25270 */
[----:B01----:R-:W-:-:S04]  /*2100*/  @P1 IMAD R4, R3, 0x8, R6 ;  /* 0x0000000803041824 */ /* 0x003fc800078e0206 */
[----:B------:R-:W-:-:S05]  /*2110*/  @P1 VIADD R4, R4, 0x20 ;  /* 0x0000002004041836 */ /* 0x000fca0000000000 */
[----:B------:R-:W-:-:S04]  /*2120*/  @P1 PRMT R4, R19, 0x654, R4 ;  /* 0x0000065413041816 */ /* 0x000fc80000000004 */
[----:B------:R0:W-:Y:S01]  /*2130*/  @P1 SYNCS.ARRIVE.TRANS64.RED.A1T0 RZ, [R4+URZ], RZ ;  /* 0x000000ff04ff19a7 */ /* 0x0001e2000810043f */
[----:B------:R-:W-:-:S13]  /*2140*/  ISETP.GT.U32.AND P1, PT, R18, 0x1, PT ;  /* 0x000000011200780c */ /* 0x000fda0003f24070 */
[----:B0-----:R-:W-:Y:S05]  /*2150*/  @P1 BRA `(.L_x_28) ;  /* 0x0000000000041947 */ /* 0x001fea0003800000 */
[----:B------:R-:W-:Y:S01]  /*2160*/  BPT.TRAP 0x1 ;  /* 0x000000040000795c */ /* 0x000fe20000300000 */
.L_x_28:
[----:B------:R-:W-:Y:S01]  /*2170*/  UIADD3 UR5, UR5, 0x1, URZ ;  /* 0x0000000105057890 */ /* 0x000fe2000fffe03f */
[C---:B------:R-:W-:Y:S01]  /*2180*/  ISETP.GT.AND P2, PT, R0.reuse, 0x1, PT ;  /* 0x000000010000780c */ /* 0x040fe20003f44270 */
[----:B------:R-:W-:Y:S02]  /*2190*/  VIADD R3, R3, 0x1 ;  /* 0x0000000103037836 */ /* 0x000fe40000000000 */
[----:B------:R-:W-:Y:S01]  /*21a0*/  UISETP.NE.AND UP0, UPT, UR5, 0x4, UPT ;  /* 0x000000040500788c */ /* 0x000fe2000bf05270 */
[----:B------:R-:W-:Y:S02]  /*21b0*/  VIADD R0, R0, 0xffffffff ;  /* 0xffffffff00007836 */ /* 0x000fe40000000000 */
[C---:B------:R-:W-:Y:S01]  /*21c0*/  ISETP.NE.AND P1, PT, R3.reuse, 0x4, PT ;  /* 0x000000040300780c */ /* 0x040fe20003f25270 */
[----:B------:R-:W-:Y:S02]  /*21d0*/  USEL UR6, URZ, 0x1, UP0 ;  /* 0x000000013f067887 */ /* 0x000fe40008000000 */
[----:B------:R-:W-:Y:S01]  /*21e0*/  USEL UR5, UR5, URZ, UP0 ;  /* 0x0000003f05057287 */ /* 0x000fe20008000000 */
[----:B------:R-:W-:-:S03]  /*21f0*/  SEL R3, R3, RZ, P1 ;  /* 0x000000ff03037207 */ /* 0x000fc60000800000 */
[----:B------:R-:W-:Y:S01]  /*2200*/  LOP3.LUT R7, R7, UR6, RZ, 0x3c, !PT ;  /* 0x0000000607077c12 */ /* 0x000fe2000f8e3cff */
[----:B------:R-:W-:Y:S07]  /*2210*/  @P2 BRA `(.L_x_29) ;  /* 0xfffffff800882947 */ /* 0x000fee000383ffff */
.L_x_22:
[----:B01----:R-:W0:Y:S02]  /*2220*/  LDC R0, c[0x0][0x28c] ;  /* 0x0000a300ff007b82 */ /* 0x003e240000000800 */
[----:B0-----:R-:W-:-:S13]  /*2230*/  ISETP.GE.AND P1, PT, R0, 0x1, PT ;  /* 0x000000010000780c */ /* 0x001fda0003f26270 */
[----:B------:R-:W-:Y:S05]  /*2240*/  @!P1 BRA `(.L_x_30) ;  /* 0x0000000000389947 */ /* 0x000fea0003800000 */
[----:B------:R-:W-:Y:S05]  /*2250*/  @!P0 BRA `(.L_x_31) ;  /* 0x0000000000048947 */ /* 0x000fea0003800000 */
[----:B------:R-:W-:Y:S01]  /*2260*/  BPT.TRAP 0x1 ;  /* 0x000000040000795c */ /* 0x000fe20000300000 */
.L_x_31:
[----:B------:R-:W-:-:S13]  /*2270*/  ISETP.NE.AND P0, PT, R22, RZ, PT ;  /* 0x000000ff1600720c */ /* 0x000fda0003f05270 */
[----:B------:R-:W-:-:S05]  /*2280*/  VOTEU.ANY UP0, P0 ;  /* 0x00000000003f7886 */ /* 0x000fca0000000100 */
[----:B------:R-:W-:-:S06]  /*2290*/  @UP0 UIADD3 UR4, UR44, UR42, URZ ;  /* 0x0000002a2c040290 */ /* 0x000fcc000fffe03f */
[----:B------:R-:W-:-:S04]  /*22a0*/  IMAD.U32 R0, RZ, RZ, UR4 ;  /* 0x00000004ff007e24 */ /* 0x000fc8000f8e00ff */
[----:B------:R-:W-:-:S05]  /*22b0*/  @P0 IMAD.SHL.U32 R0, R0, 0x8, RZ ;  /* 0x0000000800000824 */ /* 0x000fca00078e00ff */
[----:B------:R-:W-:-:S04]  /*22c0*/  @P0 LOP3.LUT R0, R0, 0x18, RZ, 0xc0, !PT ;  /* 0x0000001800000812 */ /* 0x000fc800078ec0ff */
[----:B------:R-:W-:-:S04]  /*22d0*/  @P0 IADD3 R0, R6, 0x20, R0 ;  /* 0x0000002006000810 */ /* 0x000fc80007ffe000 */
[----:B------:R-:W-:-:S04]  /*22e0*/  @P0 PRMT R0, R19, 0x654, R0 ;  /* 0x0000065413000816 */ /* 0x000fc80000000000 */
[----:B------:R0:W-:Y:S01]  /*22f0*/  @P0 SYNCS.ARRIVE.TRANS64.RED.A1T0 RZ, [R0+URZ], RZ ;  /* 0x000000ff00ff09a7 */ /* 0x0001e2000810043f */
[----:B------:R-:W-:-:S13]  /*2300*/  ISETP.GT.U32.AND P0, PT, R18, 0x1, PT ;  /* 0x000000011200780c */ /* 0x000fda0003f04070 */
[----:B0-----:R-:W-:Y:S05]  /*2310*/  @P0 BRA `(.L_x_30) ;  /* 0x0000000000040947 */ /* 0x001fea0003800000 */
[----:B------:R-:W-:Y:S01]  /*2320*/  BPT.TRAP 0x1 ;  /* 0x000000040000795c */ /* 0x000fe20000300000 */
.L_x_30:
[----:B------:R-:W-:Y:S01]  /*2330*/  IMAD.SHL.U32 R3, R70, 0x40, RZ ;  /* 0x0000004046037824 */ /* 0x000fe200078e00ff */
[----:B------:R-:W-:Y:S01]  /*2340*/  ULDC UR6, c[0x0][0x288] ;  /* 0x0000a20000067ab9 */ /* 0x000fe20000000800 */
[----:B------:R-:W-:Y:S01]  /*2350*/  SHF.R.S32.HI R13, RZ, 0x1f, R69 ;  /* 0x0000001fff0d7819 */ /* 0x000fe20000011445 */
[----:B------:R-:W-:Y:S01]  /*2360*/  IMAD.SHL.U32 R6, R71, 0x80, RZ ;  /* 0x0000008047067824 */ /* 0x000fe200078e00ff */
[----:B------:R-:W-:Y:S01]  /*2370*/  ULDC.64 UR4, c[0x0][0x5d0] ;  /* 0x0001740000047ab9 */ /* 0x000fe20000000a00 */
[----:B------:R-:W-:Y:S01]  /*2380*/  LOP3.LUT R10, R3, 0x6, R63, 0xf8, !PT ;  /* 0x00000006030a7812 */ /* 0x000fe200078ef83f */
[----:B------:R-:W-:Y:S01]  /*2390*/  IMAD.WIDE R70, R71, 0x80, R56 ;  /* 0x0000008047467825 */ /* 0x000fe200078e0238 */
[----:B------:R-:W-:Y:S01]  /*23a0*/  ISETP.GE.AND P0, PT, R3, UR6, PT ;  /* 0x0000000603007c0c */ /* 0x000fe2000bf06270 */
[----:B------:R-:W-:Y:S01]  /*23b0*/  ULDC UR6, c[0x0][0x284] ;  /* 0x0000a10000067ab9 */ /* 0x000fe20000000800 */
[----:B------:R-:W-:Y:S01]  /*23c0*/  SHF.R.S32.HI R11, RZ, 0x1f, R10 ;  /* 0x0000001fff0b7819 */ /* 0x000fe2000001140a */
[----:B------:R-:W-:Y:S01]  /*23d0*/  IMAD R0, R13, UR4, RZ ;  /* 0x000000040d007c24 */ /* 0x000fe2000f8e02ff */
[----:B------:R-:W-:-:S03]  /*23e0*/  ISETP.GE.OR P0, PT, R6, UR6, P0 ;  /* 0x0000000606007c0c */ /* 0x000fc60008706670 */
[C---:B------:R-:W-:Y:S02]  /*23f0*/  IMAD R7, R69.reuse, UR5, R0 ;  /* 0x0000000545077c24 */ /* 0x040fe4000f8e0200 */
[----:B------:R-:W-:Y:S01]  /*2400*/  IMAD.WIDE.U32 R4, R69, UR4, R10 ;  /* 0x0000000445047c25 */ /* 0x000fe2000f8e000a */
[----:B------:R-:W-:-:S03]  /*2410*/  ULDC.64 UR4, c[0x0][0x5c8] ;  /* 0x0001720000047ab9 */ /* 0x000fc60000000a00 */
[----:B------:R-:W-:Y:S02]  /*2420*/  IMAD R9, R71, UR4, RZ ;  /* 0x0000000447097c24 */ /* 0x000fe4000f8e02ff */
[----:B------:R-:W-:Y:S02]  /*2430*/  IMAD.IADD R5, R5, 0x1, R7 ;  /* 0x0000000105057824 */ /* 0x000fe400078e0207 */
[C---:B------:R-:W-:Y:S02]  /*2440*/  IMAD R9, R70.reuse, UR5, R9 ;  /* 0x0000000546097c24 */ /* 0x040fe4000f8e0209 */
[----:B------:R-:W-:-:S04]  /*2450*/  IMAD.WIDE.U32 R72, R70, UR4, R4 ;  /* 0x0000000446487c25 */ /* 0x000fc8000f8e0004 */
[----:B------:R-:W-:Y:S01]  /*2460*/  IMAD.MOV.U32 R0, RZ, RZ, -0x1 ;  /* 0xffffffffff007424 */ /* 0x000fe200078e00ff */
[----:B------:R-:W-:Y:S06]  /*2470*/  @P0 BRA `(.L_x_32) ;  /* 0x00000020009c0947 */ /* 0x000fec0003800000 */
[----:B-----5:R-:W-:Y:S01]  /*2480*/  FSETP.NEU.AND P0, PT, R58, RZ, PT ;  /* 0x000000ff3a00720b */ /* 0x020fe20003f0d000 */
[----:B------:R-:W-:Y:S01]  /*2490*/  IMAD.IADD R4, R62, 0x1, -R3 ;  /* 0x000000013e047824 */ /* 0x000fe200078e0a03 */
[----:B------:R-:W-:Y:S01]  /*24a0*/  BSSY B0, `(.L_x_32) ;  /* 0x0000224000007945 */ /* 0x000fe20003800000 */
[----:B------:R-:W-:Y:S02]  /*24b0*/  IMAD.IADD R3, R67, 0x1, -R6 ;  /* 0x0000000143037824 */ /* 0x000fe400078e0a06 */
[----:B------:R-:W-:Y:S01]  /*24c0*/  IMAD.IADD R83, R73, 0x1, R9 ;  /* 0x0000000149537824 */ /* 0x000fe200078e0209 */
[----:B------:R-:W-:-:S04]  /*24d0*/  ISETP.GT.AND P2, PT, R4, RZ, PT ;  /* 0x000000ff0400720c */ /* 0x000fc80003f44270 */
[----:B------:R-:W-:-:S03]  /*24e0*/  ISETP.GT.AND P1, PT, R3, RZ, P2 ;  /* 0x000000ff0300720c */ /* 0x000fc60001724270 */
[----:B------:R-:W-:Y:S10]  /*24f0*/  @!P0 BRA `(.L_x_33) ;  /* 0x0000001400e88947 */ /* 0x000ff40003800000 */
[----:B------:R-:W0:Y:S01]  /*2500*/  LDC.64 R76, c[0x0][0x5b8] ;  /* 0x00016e00ff4c7b82 */ /* 0x000e220000000a00 */
[----:B------:R-:W-:-:S07]  /*2510*/  ULDC.64 UR4, c[0x0][0x5c0] ;  /* 0x0001700000047ab9 */ /* 0x000fce0000000a00 */
[----:B------:R-:W1:Y:S08]  /*2520*/  LDC.64 R78, c[0x0][0x5b0] ;  /* 0x00016c00ff4e7b82 */ /* 0x000e700000000a00 */
[----:B------:R-:W2:Y:S01]  /*2530*/  LDC.64 R80, c[0x0][0x5a8] ;  /* 0x00016a00ff507b82 */ /* 0x000ea20000000a00 */
[-C--:B0-----:R-:W-:Y:S02]  /*2540*/  IMAD R6, R13, R76.reuse, RZ ;  /* 0x0000004c0d067224 */ /* 0x081fe400078e02ff */
[----:B------:R-:W-:-:S04]  /*2550*/  IMAD.WIDE.U32 R74, R69, R76, R10 ;  /* 0x0000004c454a7225 */ /* 0x000fc800078e000a */
[----:B------:R-:W-:Y:S02]  /*2560*/  IMAD R73, R69, R77, R6 ;  /* 0x0000004d45497224 */ /* 0x000fe400078e0206 */
[-C--:B-1----:R-:W-:Y:S02]  /*2570*/  IMAD R5, R71, R78.reuse, RZ ;  /* 0x0000004e47057224 */ /* 0x082fe400078e02ff */
[----:B------:R-:W-:Y:S02]  /*2580*/  IMAD.IADD R13, R75, 0x1, R73 ;  /* 0x000000014b0d7824 */ /* 0x000fe400078e0249 */
[----:B------:R-:W-:Y:S02]  /*2590*/  IMAD.MOV.U32 R12, RZ, RZ, R74 ;  /* 0x000000ffff0c7224 */ /* 0x000fe400078e004a */
[C---:B------:R-:W-:Y:S02]  /*25a0*/  IMAD R77, R70.reuse, R79, R5 ;  /* 0x0000004f464d7224 */ /* 0x040fe400078e0205 */
[----:B------:R-:W-:-:S04]  /*25b0*/  IMAD.WIDE.U32 R6, R70, R78, R12 ;  /* 0x0000004e46067225 */ /* 0x000fc800078e000c */
[----:B------:R-:W-:Y:S01]  /*25c0*/  IMAD.IADD R5, R7, 0x1, R77 ;  /* 0x0000000107057824 */ /* 0x000fe200078e024d */
[----:B--2---:R-:W-:-:S04]  /*25d0*/  LEA R14, P0, R6, R80, 0x1 ;  /* 0x00000050060e7211 */ /* 0x004fc800078008ff */
[----:B------:R-:W-:-:S05]  /*25e0*/  LEA.HI.X R15, R6, R81, R5, 0x1, P0 ;  /* 0x00000051060f7211 */ /* 0x000fca00000f0c05 */
[----:B------:R0:W2:Y:S01]  /*25f0*/  @P1 LDG.E.LTC128B.U16 R5, desc[UR36][R14.64] ;  /* 0x000000240e051981 */ /* 0x0000a2000c1e1520 */
[----:B------:R-:W-:Y:S01]  /*2600*/  LEA R8, P0, R72, UR4, 0x1 ;  /* 0x0000000448087c11 */ /* 0x000fe2000f8008ff */
[----:B------:R-:W-:Y:S01]  /*2610*/  IMAD.WIDE.U32 R6, R70, R78, R10 ;  /* 0x0000004e46067225 */ /* 0x000fe200078e000a */
[----:B------:R-:W-:Y:S03]  /*2620*/  BSSY B1, `(.L_x_34) ;  /* 0x0000012000017945 */ /* 0x000fe60003800000 */
[----:B------:R-:W-:Y:S02]  /*2630*/  IMAD.IADD R7, R77, 0x1, R7 ;  /* 0x000000014d077824 */ /* 0x000fe400078e0207 */
[----:B------:R-:W-:Y:S01]  /*2640*/  IMAD.WIDE.U32 R20, R69, R76, R6 ;  /* 0x0000004c45147225 */ /* 0x000fe200078e0006 */
[----:B0-----:R-:W-:-:S03]  /*2650*/  SHF.L.U64.HI R15, R78, 0x3, R79 ;  /* 0x000000034e0f7819 */ /* 0x001fc6000001024f */
[----:B------:R-:W-:Y:S01]  /*2660*/  IMAD.IADD R7, R73, 0x1, R21 ;  /* 0x0000000149077824 */ /* 0x000fe200078e0215 */
[----:B------:R-:W-:Y:S01]  /*2670*/  LEA R6, P4, R20, R80, 0x1 ;  /* 0x0000005014067211 */ /* 0x000fe200078808ff */
[----:B------:R-:W-:-:S03]  /*2680*/  IMAD.SHL.U32 R14, R78, 0x8, RZ ;  /* 0x000000084e0e7824 */ /* 0x000fc600078e00ff */
[----:B------:R-:W-:Y:S01]  /*2690*/  LEA.HI.X R7, R20, R81, R7, 0x1, P4 ;  /* 0x0000005114077211 */ /* 0x000fe200020f0c07 */
[----:B--2---:R-:W-:-:S04]  /*26a0*/  IMAD.U32 R9, R5, 0x10000, RZ ;  /* 0x0001000005097824 */ /* 0x004fc800078e00ff */
[----:B------:R-:W-:-:S04]  /*26b0*/  FMUL R9, R9, R58 ;  /* 0x0000003a09097220 */ /* 0x000fc80000400000 */
[----:B------:R-:W-:Y:S01]  /*26c0*/  FFMA R24, R24, R23, R9 ;  /* 0x0000001718187223 */ /* 0x000fe20000000009 */
[----:B------:R-:W-:Y:S02]  /*26d0*/  LEA.HI.X R9, R72, UR5, R83, 0x1, P0 ;  /* 0x0000000548097c11 */ /* 0x000fe400080f0c53 */
[----:B------:R-:W-:Y:S02]  /*26e0*/  ISETP.GT.AND P0, PT, R4, 0x1, PT ;  /* 0x000000010400780c */ /* 0x000fe40003f04270 */
[----:B------:R-:W-:Y:S02]  /*26f0*/  F2FP.BF16.F32.PACK_AB R24, RZ, R24 ;  /* 0x00000018ff18723e */ /* 0x000fe400000010ff */
[----:B------:R-:W-:-:S03]  /*2700*/  ISETP.GT.AND P3, PT, R3, RZ, P0 ;  /* 0x000000ff0300720c */ /* 0x000fc60000764270 */
[----:B------:R0:W-:Y:S10]  /*2710*/  @P1 STG.E.U16 desc[UR36][R8.64], R24 ;  /* 0x0000001808001986 */ /* 0x0001f4000c101524 */
[----:B------:R-:W-:Y:S05]  /*2720*/  @!P3 BRA `(.L_x_35) ;  /* 0x000000000004b947 */ /* 0x000fea0003800000 */
[----:B------:R1:W5:Y:S02]  /*2730*/  LDG.E.LTC128B.U16 R5, desc[UR36][R6.64+0x2] ;  /* 0x0000022406057981 */ /* 0x000364000c1e1520 */
.L_x_35:
[----:B------:R-:W-:Y:S05]  /*2740*/  BSYNC B1 ;  /* 0x0000000000017941 */ /* 0x000fea0003800000 */
.L_x_34:
[----:B-----5:R-:W-:Y:S01]  /*2750*/  IMAD.U32 R71, R5, 0x10000, RZ ;  /* 0x0001000005477824 */ /* 0x020fe200078e00ff */
[----:B------:R-:W-:Y:S01]  /*2760*/  ISETP.GT.AND P2, PT, R3, 0x8, P2 ;  /* 0x000000080300780c */ /* 0x000fe20001744270 */
[----:B------:R-:W-:Y:S01]  /*2770*/  IMAD.WIDE.U32 R20, R70, R78, R14 ;  /* 0x0000004e46147225 */ /* 0x000fe200078e000e */
[----:B0-----:R-:W-:-:S03]  /*2780*/  PRMT R24, R5, 0x7610, R24 ;  /* 0x0000761005187816 */ /* 0x001fc60000000018 */
[----:B------:R-:W-:Y:S01]  /*2790*/  FMUL R12, R71, R58 ;  /* 0x0000003a470c7220 */ /* 0x000fe20000400000 */
[----:B------:R-:W-:Y:S01]  /*27a0*/  IMAD.IADD R77, R77, 0x1, R21 ;  /* 0x000000014d4d7824 */ /* 0x000fe200078e0215 */
[----:B------:R-:W-:Y:S02]  /*27b0*/  IADD3 R74, P1, R74, R20, RZ ;  /* 0x000000144a4a7210 */ /* 0x000fe40007f3e0ff */
[----:B------:R-:W-:-:S03]  /*27c0*/  FFMA R12, R25, R23, R12 ;  /* 0x00000017190c7223 */ /* 0x000fc6000000000c */
[----:B------:R-:W-:Y:S02]  /*27d0*/  IMAD.X R13, R77, 0x1, R13, P1 ;  /* 0x000000014d0d7824 */ /* 0x000fe400008e060d */
[----:B------:R-:W-:Y:S02]  /*27e0*/  F2FP.BF16.F32.PACK_AB R12, RZ, R12 ;  /* 0x0000000cff0c723e */ /* 0x000fe400000010ff */
[----:B------:R-:W-:Y:S02]  /*27f0*/  LEA R14, P1, R74, R80, 0x1 ;  /* 0x000000504a0e7211 */ /* 0x000fe400078208ff */
[----:B------:R-:W-:Y:S02]  /*2800*/  PRMT R21, R12, 0x7610, R21 ;  /* 0x000076100c157816 */ /* 0x000fe40000000015 */
[----:B------:R-:W-:-:S03]  /*2810*/  LEA.HI.X R15, R74, R81, R13, 0x1, P1 ;  /* 0x000000514a0f7211 */ /* 0x000fc600008f0c0d */
[----:B------:R0:W-:Y:S04]  /*2820*/  @P3 STG.E.U16 desc[UR36][R8.64+0x2], R21 ;  /* 0x0000021508003986 */ /* 0x0001e8000c101524 */
[----:B------:R-:W2:Y:S01]  /*2830*/  @P2 LDG.E.LTC128B.U16 R24, desc[UR36][R14.64] ;  /* 0x000000240e182981 */ /* 0x000ea2000c1e1520 */
[----:B------:R-:W-:Y:S01]  /*2840*/  IADD3 R20, P1, R10, R20, RZ ;  /* 0x000000140a147210 */ /* 0x000fe20007f3e0ff */
[----:B------:R-:W-:Y:S01]  /*2850*/  BSSY B1, `(.L_x_36) ;  /* 0x0000011000017945 */ /* 0x000fe20003800000 */
[----:B------:R-:W-:Y:S02]  /*2860*/  SHF.L.U64.HI R13, R59, 0x1, R60 ;  /* 0x000000013b0d7819 */ /* 0x000fe4000001023c */
[----:B------:R-:W-:Y:S01]  /*2870*/  ISETP.GT.AND P0, PT, R3, 0x8, P0 ;  /* 0x000000080300780c */ /* 0x000fe20000704270 */
[----:B0-----:R-:W-:Y:S01]  /*2880*/  IMAD.X R21, R11, 0x1, R77, P1 ;  /* 0x000000010b157824 */ /* 0x001fe200008e064d */
[----:B------:R-:W-:Y:S01]  /*2890*/  LEA R12, P1, R59, R8, 0x1 ;  /* 0x000000083b0c7211 */ /* 0x000fe200078208ff */
[----:B------:R-:W-:-:S04]  /*28a0*/  IMAD.WIDE.U32 R20, R69, R76, R20 ;  /* 0x0000004c45147225 */ /* 0x000fc800078e0014 */
[----:B------:R-:W-:Y:S01]  /*28b0*/  IMAD.X R13, R13, 0x1, R9, P1 ;  /* 0x000000010d0d7824 */ /* 0x000fe200008e0609 */
[----:B------:R-:W-:Y:S01]  /*28c0*/  LEA R10, P3, R20, R80, 0x1 ;  /* 0x00000050140a7211 */ /* 0x000fe200078608ff */
[----:B------:R-:W-:-:S05]  /*28d0*/  IMAD.IADD R11, R73, 0x1, R21 ;  /* 0x00000001490b7824 */ /* 0x000fca00078e0215 */
[----:B------:R-:W-:Y:S01]  /*28e0*/  LEA.HI.X R11, R20, R81, R11, 0x1, P3 ;  /* 0x00000051140b7211 */ /* 0x000fe200018f0c0b */
[----:B--2---:R-:W-:-:S04]  /*28f0*/  IMAD.U32 R5, R24, 0x10000, RZ ;  /* 0x0001000018057824 */ /* 0x004fc800078e00ff */
[----:B------:R-:W-:-:S04]  /*2900*/  FMUL R5, R5, R58 ;  /* 0x0000003a05057220 */ /* 0x000fc80000400000 */
[----:B------:R-:W-:-:S05]  /*2910*/  FFMA R5, R26, R23, R5 ;  /* 0x000000171a057223 */ /* 0x000fca0000000005 */
[----:B------:R-:W-:-:S05]  /*2920*/  F2FP.BF16.F32.PACK_AB R5, RZ, R5 ;  /* 0x00000005ff05723e */ /* 0x000fca00000010ff */
[----:B------:R0:W-:Y:S01]  /*2930*/  @P2 STG.E.U16 desc[UR36][R12.64], R5 ;  /* 0x000000050c002986 */ /* 0x0001e2000c101524 */
[----:B------:R-:W-:Y:S05]  /*2940*/  @!P0 BRA `(.L_x_37) ;  /* 0x0000000000048947 */ /* 0x000fea0003800000 */
[----:B------:R2:W5:Y:S02]  /*2950*/  LDG.E.LTC128B.U16 R24, desc[UR36][R10.64+0x2] ;  /* 0x000002240a187981 */ /* 0x000564000c1e1520 */
.L_x_37:
[----:B------:R-:W-:Y:S05]  /*2960*/  BSYNC B1 ;  /* 0x0000000000017941 */ /* 0x000fea0003800000 */
.L_x_36:
[----:B0----5:R-:W-:Y:S01]  /*2970*/  IMAD.U32 R5, R24, 0x10000, RZ ;  /* 0x0001000018057824 */ /* 0x021fe200078e00ff */
[----:B------:R-:W-:Y:S01]  /*2980*/  ISETP.GT.AND P1, PT, R4, 0x8, PT ;  /* 0x000000080400780c */ /* 0x000fe20003f24270 */
[----:B------:R-:W-:Y:S02]  /*2990*/  BSSY B1, `(.L_x_38) ;  /* 0x0000008000017945 */ /* 0x000fe40003800000 */
[----:B------:R-:W-:Y:S01]  /*29a0*/  FMUL R14, R5, R58 ;  /* 0x0000003a050e7220 */ /* 0x000fe20000400000 */
[----:B------:R-:W-:-:S03]  /*29b0*/  ISETP.GT.AND P2, PT, R3, RZ, P1 ;  /* 0x000000ff0300720c */ /* 0x000fc60000f44270 */
[----:B------:R-:W-:-:S05]  /*29c0*/  FFMA R14, R27, R23, R14 ;  /* 0x000000171b0e7223 */ /* 0x000fca000000000e */
[----:B------:R-:W-:-:S05]  /*29d0*/  F2FP.BF16.F32.PACK_AB R14, RZ, R14 ;  /* 0x0000000eff0e723e */ /* 0x000fca00000010ff */
[----:B------:R0:W-:Y:S01]  /*29e0*/  @P0 STG.E.U16 desc[UR36][R12.64+0x2], R14 ;  /* 0x0000020e0c000986 */ /* 0x0001e2000c101524 */
[----:B------:R-:W-:Y:S05]  /*29f0*/  @!P2 BRA `(.L_x_39) ;  /* 0x000000000004a947 */ /* 0x000fea0003800000 */
[----:B------:R3:W5:Y:S02]  /*2a00*/  LDG.E.LTC128B.U16 R24, desc[UR36][R6.64+0x10] ;  /* 0x0000102406187981 */ /* 0x000764000c1e1520 */
.L_x_39:
[----:B------:R-:W-:Y:S05]  /*2a10*/  BSYNC B1 ;  /* 0x0000000000017941 */ /* 0x000fea0003800000 */
.L_x_38:
[----:B-----5:R-:W-:Y:S01]  /*2a20*/  IMAD.U32 R5, R24, 0x10000, RZ ;  /* 0x0001000018057824 */ /* 0x020fe200078e00ff */
        /* <DEDUP_REMOVED lines=9> */
.L_x_41:
[----:B------:R-:W-:Y:S05]  /*2ac0*/  BSYNC B1 ;  /* 0x0000000000017941 */ /* 0x000fea0003800000 */
.L_x_40:
[----:B----45:R-:W-:Y:S01]  /*2ad0*/  IMAD.U32 R5, R24, 0x10000, RZ ;  /* 0x0001000018057824 */ /* 0x030fe200078e00ff */
[----:B------:R-:W-:Y:S01]  /*2ae0*/  ISETP.GT.AND P1, PT, R3, 0x8, P1 ;  /* 0x000000080300780c */ /* 0x000fe20000f24270 */
[----:B------:R-:W-:Y:S02]  /*2af0*/  BSSY B1, `(.L_x_42) ;  /* 0x0000007000017945 */ /* 0x000fe40003800000 */
[----:B0-----:R-:W-:-:S04]  /*2b00*/  FMUL R14, R5, R58 ;  /* 0x0000003a050e7220 */ /* 0x001fc80000400000 */
[----:B------:R-:W-:-:S05]  /*2b10*/  FFMA R14, R29, R23, R14 ;  /* 0x000000171d0e7223 */ /* 0x000fca000000000e */
[----:B------:R-:W-:-:S05]  /*2b20*/  F2FP.BF16.F32.PACK_AB R14, RZ, R14 ;  /* 0x0000000eff0e723e */ /* 0x000fca00000010ff */
[----:B------:R0:W-:Y:S01]  /*2b30*/  @P3 STG.E.U16 desc[UR36][R8.64+0x12], R14 ;  /* 0x0000120e08003986 */ /* 0x0001e2000c101524 */
[----:B------:R-:W-:Y:S05]  /*2b40*/  @!P1 BRA `(.L_x_43) ;  /* 0x0000000000049947 */ /* 0x000fea0003800000 */
[----:B------:R4:W5:Y:S02]  /*2b50*/  LDG.E.LTC128B.U16 R24, desc[UR36][R10.64+0x10] ;  /* 0x000010240a187981 */ /* 0x000964000c1e1520 */
.L_x_43:
[----:B------:R-:W-:Y:S05]  /*2b60*/  BSYNC B1 ;  /* 0x0000000000017941 */ /* 0x000fea0003800000 */
.L_x_42:
[----:B-----5:R-:W-:Y:S01]  /*2b70*/  IMAD.U32 R5, R24, 0x10000, RZ ;  /* 0x0001000018057824 */ /* 0x020fe200078e00ff */
[----:B------:R-:W-:Y:S01]  /*2b80*/  ISETP.GT.AND P0, PT, R3, 0x8, P0 ;  /* 0x000000080300780c */ /* 0x000fe20000704270 */
[----:B------:R-:W-:Y:S02]  /*2b90*/  BSSY B1, `(.L_x_44) ;  /* 0x0000007000017945 */ /* 0x000fe40003800000 */
[----:B------:R-:W-:-:S04]  /*2ba0*/  FMUL R5, R5, R58 ;  /* 0x0000003a05057220 */ /* 0x000fc80000400000 */
[----:B------:R-:W-:-:S05]  /*2bb0*/  FFMA R5, R30, R23, R5 ;  /* 0x000000171e057223 */ /* 0x000fca0000000005 */
[----:B------:R-:W-:-:S05]  /*2bc0*/  F2FP.BF16.F32.PACK_AB R5, RZ, R5 ;  /* 0x00000005ff05723e */ /* 0x000fca00000010ff */
[----:B------:R0:W-:Y:S01]  /*2bd0*/  @P1 STG.E.U16 desc[UR36][R12.64+0x10], R5 ;  /* 0x000010050c001986 */ /* 0x0001e2000c101524 */
[----:B------:R-:W-:Y:S05]  /*2be0*/  @!P0 BRA `(.L_x_45) ;  /* 0x0000000000048947 */ /* 0x000fea0003800000 */
[----:B------:R0:W5:Y:S02]  /*2bf0*/  LDG.E.LTC128B.U16 R24, desc[UR36][R10.64+0x12] ;  /* 0x000012240a187981 */ /* 0x000164000c1e1520 */
.L_x_45:
[----:B------:R-:W-:Y:S05]  /*2c00*/  BSYNC B1 ;  /* 0x0000000000017941 */ /* 0x000fea0003800000 */
.L_x_44:
        /* <DEDUP_REMOVED lines=10> */
.L_x_47:
[----:B------:R-:W-:Y:S05]  /*2cb0*/  BSYNC B1 ;  /* 0x0000000000017941 */ /* 0x000fea0003800000 */
.L_x_46:
        /* <DEDUP_REMOVED lines=10> */
.L_x_49:
[----:B------:R-:W-:Y:S05]  /*2d60*/  BSYNC B1 ;  /* 0x0000000000017941 */ /* 0x000fea0003800000 */
.L_x_48:
[----:B0----5:R-:W-:Y:S01]  /*2d70*/  IMAD.U32 R5, R24, 0x10000, RZ ;  /* 0x0001000018057824 */ /* 0x021fe200078e00ff */
        /* <DEDUP_REMOVED lines=8> */
.L_x_51:
[----:B------:R-:W-:Y:S05]  /*2e00*/  BSYNC B1 ;  /* 0x0000000000017941 */ /* 0x000fea0003800000 */
.L_x_50:
        /* <DEDUP_REMOVED lines=9> */
.L_x_53:
[----:B------:R-:W-:Y:S05]  /*2ea0*/  BSYNC B1 ;  /* 0x0000000000017941 */ /* 0x000fea0003800000 */
.L_x_52:
        /* <DEDUP_REMOVED lines=10> */
.L_x_55:
[----:B------:R-:W-:Y:S05]  /*2f50*/  BSYNC B1 ;  /* 0x0000000000017941 */ /* 0x000fea0003800000 */
.L_x_54:
        /* <DEDUP_REMOVED lines=10> */
.L_x_57:
[----:B------:R-:W-:Y:S05]  /*3000*/  BSYNC B1 ;  /* 0x0000000000017941 */ /* 0x000fea0003800000 */
.L_x_56:
        /* <DEDUP_REMOVED lines=9> */
.L_x_59:
[----:B------:R-:W-:Y:S05]  /*30a0*/  BSYNC B1 ;  /* 0x0000000000017941 */ /* 0x000fea0003800000 */
.L_x_58:
        /* <DEDUP_REMOVED lines=9> */
.L_x_61:
[----:B------:R-:W-:Y:S05]  /*3140*/  BSYNC B1 ;  /* 0x0000000000017941 */ /* 0x000fea0003800000 */
.L_x_60:
        /* <DEDUP_REMOVED lines=10> */
.L_x_63:
[----:B------:R-:W-:Y:S05]  /*31f0*/  BSYNC B1 ;  /* 0x0000000000017941 */ /* 0x000fea0003800000 */
.L_x_62:
        /* <DEDUP_REMOVED lines=10> */
.L_x_65:
[----:B------:R-:W-:Y:S05]  /*32a0*/  BSYNC B1 ;  /* 0x0000000000017941 */ /* 0x000fea0003800000 */
.L_x_64:
        /* <DEDUP_REMOVED lines=9> */
.L_x_67:
[----:B------:R-:W-:Y:S05]  /*3340*/  BSYNC B1 ;  /* 0x0000000000017941 */ /* 0x000fea0003800000 */
.L_x_66:
        /* <DEDUP_REMOVED lines=9> */
.L_x_69:
[----:B------:R-:W-:Y:S05]  /*33e0*/  BSYNC B1 ;  /* 0x0000000000017941 */ /* 0x000fea0003800000 */
.L_x_68:
        /* <DEDUP_REMOVED lines=10> */
.L_x_71:
[----:B------:R-:W-:Y:S05]  /*3490*/  BSYNC B1 ;  /* 0x0000000000017941 */ /* 0x000fea0003800000 */
.L_x_70:
        /* <DEDUP_REMOVED lines=10> */
.L_x_73:
[----:B------:R-:W-:Y:S05]  /*3540*/  BSYNC B1 ;  /* 0x0000000000017941 */ /* 0x000fea0003800000 */
.L_x_72:
        /* <DEDUP_REMOVED lines=9> */
.L_x_75:
[----:B------:R-:W-:Y:S05]  /*35e0*/  BSYNC B1 ;  /* 0x0000000000017941 */ /* 0x000fea0003800000 */
.L_x_74:
        /* <DEDUP_REMOVED lines=9> */
.L_x_77:
[----:B------:R-:W-:Y:S05]  /*3680*/  BSYNC B1 ;  /* 0x0000000000017941 */ /* 0x000fea0003800000 */
.L_x_76:
        /* <DEDUP_REMOVED lines=10> */
.L_x_79:
[----:B------:R-:W-:Y:S05]  /*3730*/  BSYNC B1 ;  /* 0x0000000000017941 */ /* 0x000fea0003800000 */
.L_x_78:
        /* <DEDUP_REMOVED lines=10> */
.L_x_81:
[----:B------:R-:W-:Y:S05]  /*37e0*/  BSYNC B1 ;  /* 0x0000000000017941 */ /* 0x000fea0003800000 */
.L_x_80:
        /* <DEDUP_REMOVED lines=9> */
.L_x_83:
[----:B------:R-:W-:Y:S05]  /*3880*/  BSYNC B1 ;  /* 0x0000000000017941 */ /* 0x000fea0003800000 */
.L_x_82:
        /* <DEDUP_REMOVED lines=9> */
.L_x_85:
[----:B------:R-:W-:Y:S05]  /*3920*/  BSYNC B1 ;  /* 0x0000000000017941 */ /* 0x000fea0003800000 */
.L_x_84:
        /* <DEDUP_REMOVED lines=10> */
.L_x_87:
[----:B------:R-:W-:Y:S05]  /*39d0*/  BSYNC B1 ;  /* 0x0000000000017941 */ /* 0x000fea0003800000 */
.L_x_86:
[----:B-----5:R-:W-:Y:S01]  /*39e0*/  IMAD.U32 R5, R24, 0x10000, RZ ;  /* 0x0001000018057824 */ /* 0x020fe200078e00ff */
[----:B------:R-:W-:Y:S01]  /*39f0*/  ISETP.GT.AND P0, PT, R4, 0x39, PT ;  /* 0x000000390400780c */ /* 0x000fe20003f04270 */
[----:B------:R-:W-:Y:S01]  /*3a00*/  @P2 IMAD.MOV.U32 R4, RZ, RZ, R8 ;  /* 0x000000ffff042224 */ /* 0x000fe200078e0008 */
[----:B------:R-:W-:Y:S01]  /*3a10*/  BSSY B1, `(.L_x_88) ;  /* 0x000000a000017945 */ /* 0x000fe20003800000 */
[----:B------:R-:W-:Y:S01]  /*3a20*/  FMUL R5, R5, R58 ;  /* 0x0000003a05057220 */ /* 0x000fe20000400000 */
[----:B------:R-:W-:-:S03]  /*3a30*/  ISETP.GT.AND P3, PT, R3, RZ, P0 ;  /* 0x000000ff0300720c */ /* 0x000fc60000764270 */
[----:B------:R-:W-:-:S05]  /*3a40*/  FFMA R5, R52, R23, R5 ;  /* 0x0000001734057223 */ /* 0x000fca0000000005 */
[----:B------:R-:W-:-:S04]  /*3a50*/  F2FP.BF16.F32.PACK_AB R5, RZ, R5 ;  /* 0x00000005ff05723e */ /* 0x000fc800000010ff */
[----:B0-----:R-:W-:Y:S01]  /*3a60*/  PRMT R14, R5, 0x7610, R14 ;  /* 0x00007610050e7816 */ /* 0x001fe2000000000e */
[----:B------:R-:W-:-:S05]  /*3a70*/  @P2 IMAD.MOV.U32 R5, RZ, RZ, R9 ;  /* 0x000000ffff052224 */ /* 0x000fca00078e0009 */
[----:B------:R0:W-:Y:S01]  /*3a80*/  @P2 STG.E.U16 desc[UR36][R4.64+0x70], R14 ;  /* 0x0000700e04002986 */ /* 0x0001e2000c101524 */
[----:B------:R-:W-:Y:S05]  /*3a90*/  @!P3 BRA `(.L_x_89) ;  /* 0x000000000004b947 */ /* 0x000fea0003800000 */
[----:B------:R0:W5:Y:S02]  /*3aa0*/  LDG.E.LTC128B.U16 R24, desc[UR36][R6.64+0x72] ;  /* 0x0000722406187981 */ /* 0x000164000c1e1520 */
.L_x_89:
[----:B------:R-:W-:Y:S05]  /*3ab0*/  BSYNC B1 ;  /* 0x0000000000017941 */ /* 0x000fea0003800000 */
.L_x_88:
        /* <DEDUP_REMOVED lines=9> */
.L_x_91:
[----:B------:R-:W-:Y:S05]  /*3b50*/  BSYNC B1 ;  /* 0x0000000000017941 */ /* 0x000fea0003800000 */
.L_x_90:
[----:B-----5:R-:W-:Y:S01]  /*3b60*/  IMAD.U32 R5, R24, 0x10000, RZ ;  /* 0x0001000018057824 */ /* 0x020fe200078e00ff */
[----:B------:R-:W-:Y:S01]  /*3b70*/  ISETP.GT.AND P0, PT, R3, 0x8, P0 ;  /* 0x000000080300780c */ /* 0x000fe20000704270 */
[----:B0-----:R-:W-:Y:S01]  /*3b80*/  @P1 IMAD.MOV.U32 R4, RZ, RZ, R12 ;  /* 0x000000ffff041224 */ /* 0x001fe200078e000c */
[----:B------:R-:W-:Y:S01]  /*3b90*/  BSSY B1, `(.L_x_92) ;  /* 0x0000009000017945 */ /* 0x000fe20003800000 */
[----:B------:R-:W-:-:S04]  /*3ba0*/  FMUL R5, R5, R58 ;  /* 0x0000003a05057220 */ /* 0x000fc80000400000 */
[----:B------:R-:W-:-:S05]  /*3bb0*/  FFMA R5, R54, R23, R5 ;  /* 0x0000001736057223 */ /* 0x000fca0000000005 */
[----:B------:R-:W-:-:S04]  /*3bc0*/  F2FP.BF16.F32.PACK_AB R5, RZ, R5 ;  /* 0x00000005ff05723e */ /* 0x000fc800000010ff */
[----:B-1-3--:R-:W-:Y:S01]  /*3bd0*/  PRMT R6, R5, 0x7610, R6 ;  /* 0x0000761005067816 */ /* 0x00afe20000000006 */
[----:B------:R-:W-:-:S05]  /*3be0*/  @P1 IMAD.MOV.U32 R5, RZ, RZ, R13 ;  /* 0x000000ffff051224 */ /* 0x000fca00078e000d */
[----:B------:R0:W-:Y:S01]  /*3bf0*/  @P1 STG.E.U16 desc[UR36][R4.64+0x70], R6 ;  /* 0x0000700604001986 */ /* 0x0001e2000c101524 */
[----:B------:R-:W-:Y:S05]  /*3c00*/  @!P0 BRA `(.L_x_93) ;  /* 0x0000000000048947 */ /* 0x000fea0003800000 */
[----:B------:R1:W5:Y:S02]  /*3c10*/  LDG.E.LTC128B.U16 R24, desc[UR36][R10.64+0x72] ;  /* 0x000072240a187981 */ /* 0x000364000c1e1520 */
.L_x_93:
[----:B------:R-:W-:Y:S05]  /*3c20*/  BSYNC B1 ;  /* 0x0000000000017941 */ /* 0x000fea0003800000 */
.L_x_92:
[----:B------:R-:W-:Y:S05]  /*3c30*/  @!P0 BRA `(.L_x_94) ;  /* 0x0000000800a88947 */ /* 0x000fea0003800000 */
[----:B-----5:R-:W-:-:S04]  /*3c40*/  IMAD.U32 R3, R24, 0x10000, RZ ;  /* 0x0001000018037824 */ /* 0x020fc800078e00ff */
[----:B0-----:R-:W-:-:S04]  /*3c50*/  FMUL R4, R3, R58 ;  /* 0x0000003a03047220 */ /* 0x001fc80000400000 */
[----:B------:R-:W-:-:S05]  /*3c60*/  FFMA R4, R55, R23, R4 ;  /* 0x0000001737047223 */ /* 0x000fca0000000004 */
[----:B------:R-:W-:-:S05]  /*3c70*/  F2FP.BF16.F32.PACK_AB R4, RZ, R4 ;  /* 0x00000004ff04723e */ /* 0x000fca00000010ff */
[----:B------:R3:W-:Y:S01]  /*3c80*/  STG.E.U16 desc[UR36][R12.64+0x72], R4 ;  /* 0x000072040c007986 */ /* 0x0007e2000c101524 */
[----:B------:R-:W-:Y:S05]  /*3c90*/  BRA `(.L_x_94) ;  /* 0x0000000800907947 */ /* 0x000fea0003800000 */
.L_x_33:
[----:B------:R-:W-:Y:S01]  /*3ca0*/  ISETP.GT.AND P3, PT, R4, 0x1, PT ;  /* 0x000000010400780c */ /* 0x000fe20003f64270 */
[----:B------:R-:W-:Y:S01]  /*3cb0*/  ULDC.64 UR4, c[0x0][0x5c0] ;  /* 0x0001700000047ab9 */ /* 0x000fe20000000a00 */
[-C--:B------:R-:W-:Y:S01]  /*3cc0*/  FMUL R24, R24, R23.reuse ;  /* 0x0000001718187220 */ /* 0x080fe20000400000 */
[----:B------:R-:W-:Y:S01]  /*3cd0*/  LEA R6, P4, R72, UR4, 0x1 ;  /* 0x0000000448067c11 */ /* 0x000fe2000f8808ff */
[-C--:B------:R-:W-:Y:S01]  /*3ce0*/  FMUL R25, R25, R23.reuse ;  /* 0x0000001719197220 */ /* 0x080fe20000400000 */
[----:B------:R-:W-:Y:S01]  /*3cf0*/  ISETP.GT.AND P0, PT, R3, RZ, P3 ;  /* 0x000000ff0300720c */ /* 0x000fe20001f04270 */
[-C--:B------:R-:W-:Y:S01]  /*3d00*/  FMUL R26, R26, R23.reuse ;  /* 0x000000171a1a7220 */ /* 0x080fe20000400000 */
[----:B------:R-:W-:Y:S01]  /*3d10*/  F2FP.BF16.F32.PACK_AB R24, RZ, R24 ;  /* 0x00000018ff18723e */ /* 0x000fe200000010ff */
[-C--:B------:R-:W-:Y:S01]  /*3d20*/  FMUL R27, R27, R23.reuse ;  /* 0x000000171b1b7220 */ /* 0x080fe20000400000 */
[----:B------:R-:W-:Y:S01]  /*3d30*/  LEA.HI.X R7, R72, UR5, R83, 0x1, P4 ;  /* 0x0000000548077c11 */ /* 0x000fe2000a0f0c53 */
[----:B------:R-:W-:Y:S01]  /*3d40*/  FMUL R28, R28, R23 ;  /* 0x000000171c1c7220 */ /* 0x000fe20000400000 */
[----:B------:R-:W-:Y:S01]  /*3d50*/  F2FP.BF16.F32.PACK_AB R25, RZ, R25 ;  /* 0x00000019ff19723e */ /* 0x000fe200000010ff */
[-C--:B------:R-:W-:Y:S01]  /*3d60*/  FMUL R29, R29, R23.reuse ;  /* 0x000000171d1d7220 */ /* 0x080fe20000400000 */
[----:B------:R-:W-:Y:S01]  /*3d70*/  ISETP.GT.AND P2, PT, R3, 0x8, P2 ;  /* 0x000000080300780c */ /* 0x000fe20001744270 */
[----:B------:R-:W-:Y:S01]  /*3d80*/  @P1 STG.E.U16 desc[UR36][R6.64], R24 ;  /* 0x0000001806001986 */ /* 0x000fe2000c101524 */
[----:B------:R-:W-:Y:S01]  /*3d90*/  ISETP.GT.AND P1, PT, R4, 0x8, PT ;  /* 0x000000080400780c */ /* 0x000fe20003f24270 */
[-C--:B------:R-:W-:Y:S01]  /*3da0*/  FMUL R30, R30, R23.reuse ;  /* 0x000000171e1e7220 */ /* 0x080fe20000400000 */
[C---:B------:R-:W-:Y:S01]  /*3db0*/  SHF.L.U64.HI R5, R59.reuse, 0x1, R60 ;  /* 0x000000013b057819 */ /* 0x040fe2000001023c */
[----:B------:R-:W-:Y:S01]  /*3dc0*/  @P0 STG.E.U16 desc[UR36][R6.64+0x2], R25 ;  /* 0x0000021906000986 */ /* 0x000fe2000c101524 */
[----:B------:R-:W-:Y:S01]  /*3dd0*/  LEA R8, P5, R59, R6, 0x1 ;  /* 0x000000063b087211 */ /* 0x000fe200078a08ff */
[-C--:B------:R-:W-:Y:S01]  /*3de0*/  FMUL R31, R31, R23.reuse ;  /* 0x000000171f1f7220 */ /* 0x080fe20000400000 */
[----:B------:R-:W-:Y:S01]  /*3df0*/  ISETP.GT.AND P3, PT, R3, 0x8, P3 ;  /* 0x000000080300780c */ /* 0x000fe20001f64270 */
[-C--:B------:R-:W-:Y:S01]  /*3e00*/  FMUL R32, R32, R23.reuse ;  /* 0x0000001720207220 */ /* 0x080fe20000400000 */
[----:B------:R-:W-:Y:S01]  /*3e10*/  ISETP.GT.AND P0, PT, R4, 0x9, PT ;  /* 0x000000090400780c */ /* 0x000fe20003f04270 */
[----:B------:R-:W-:Y:S01]  /*3e20*/  IMAD.X R9, R5, 0x1, R7, P5 ;  /* 0x0000000105097824 */ /* 0x000fe200028e0607 */
[----:B------:R-:W-:Y:S01]  /*3e30*/  ISETP.GT.AND P4, PT, R3, RZ, P1 ;  /* 0x000000ff0300720c */ /* 0x000fe20000f84270 */
[-C--:B------:R-:W-:Y:S01]  /*3e40*/  FMUL R33, R33, R23.reuse ;  /* 0x0000001721217220 */ /* 0x080fe20000400000 */
[----:B------:R-:W-:Y:S01]  /*3e50*/  F2FP.BF16.F32.PACK_AB R26, RZ, R26 ;  /* 0x0000001aff1a723e */ /* 0x000fe200000010ff */
[-C--:B------:R-:W-:Y:S01]  /*3e60*/  FMUL R34, R34, R23.reuse ;  /* 0x0000001722227220 */ /* 0x080fe20000400000 */
[----:B------:R-:W-:Y:S01]  /*3e70*/  ISETP.GT.AND P5, PT, R3, RZ, P0 ;  /* 0x000000ff0300720c */ /* 0x000fe200007a4270 */
[----:B------:R-:W-:Y:S01]  /*3e80*/  FMUL R35, R35, R23 ;  /* 0x0000001723237220 */ /* 0x000fe20000400000 */
[----:B------:R-:W-:Y:S01]  /*3e90*/  F2FP.BF16.F32.PACK_AB R27, RZ, R27 ;  /* 0x0000001bff1b723e */ /* 0x000fe200000010ff */
[----:B------:R-:W-:Y:S01]  /*3ea0*/  @P2 STG.E.U16 desc[UR36][R8.64], R26 ;  /* 0x0000001a08002986 */ /* 0x000fe2000c101524 */
[----:B------:R-:W-:Y:S01]  /*3eb0*/  F2FP.BF16.F32.PACK_AB R28, RZ, R28 ;  /* 0x0000001cff1c723e */ /* 0x000fe200000010ff */
[-C--:B------:R-:W-:Y:S01]  /*3ec0*/  FMUL R36, R36, R23.reuse ;  /* 0x0000001724247220 */ /* 0x080fe20000400000 */
[----:B------:R-:W-:Y:S01]  /*3ed0*/  ISETP.GT.AND P2, PT, R3, 0x8, P1 ;  /* 0x000000080300780c */ /* 0x000fe20000f44270 */
[----:B------:R-:W-:Y:S01]  /*3ee0*/  @P3 STG.E.U16 desc[UR36][R8.64+0x2], R27 ;  /* 0x0000021b08003986 */ /* 0x000fe2000c101524 */
[----:B------:R-:W-:Y:S01]  /*3ef0*/  ISETP.GT.AND P1, PT, R4, 0x10, PT ;  /* 0x000000100400780c */ /* 0x000fe20003f24270 */
[----:B------:R-:W-:Y:S01]  /*3f00*/  FMUL R37, R37, R23 ;  /* 0x0000001725257220 */ /* 0x000fe20000400000 */
[----:B------:R-:W-:Y:S01]  /*3f10*/  F2FP.BF16.F32.PACK_AB R29, RZ, R29 ;  /* 0x0000001dff1d723e */ /* 0x000fe200000010ff */
[----:B------:R-:W-:Y:S01]  /*3f20*/  @P4 STG.E.U16 desc[UR36][R6.64+0x10], R28 ;  /* 0x0000101c06004986 */ /* 0x000fe2000c101524 */
[C---:B------:R-:W-:Y:S01]  /*3f30*/  ISETP.GT.AND P3, PT, R3.reuse, 0x8, P0 ;  /* 0x000000080300780c */ /* 0x040fe20000764270 */
[-C--:B------:R-:W-:Y:S01]  /*3f40*/  FMUL R38, R38, R23.reuse ;  /* 0x0000001726267220 */ /* 0x080fe20000400000 */
[----:B------:R-:W-:Y:S01]  /*3f50*/  ISETP.GT.AND P0, PT, R4, 0x11, PT ;  /* 0x000000110400780c */ /* 0x000fe20003f04270 */
[----:B------:R-:W-:Y:S01]  /*3f60*/  @P5 STG.E.U16 desc[UR36][R6.64+0x12], R29 ;  /* 0x0000121d06005986 */ /* 0x000fe2000c101524 */
        /* <DEDUP_REMOVED lines=42> */
[----:B------:R-:W-:Y:S01]  /*4210*/  ISETP.GT.AND P5, PT, R3, RZ, P0 ;  /* 0x000000ff0300720c */ /* 0x000fe200007a4270 */
[-C--:B------:R-:W-:Y:S01]  /*4220*/  FMUL R52, R52, R23.reuse ;  /* 0x0000001734347220 */ /* 0x080fe20000400000 */
[----:B------:R-:W-:Y:S01]  /*4230*/  F2FP.BF16.F32.PACK_AB R38, RZ, R38 ;  /* 0x00000026ff26723e */ /* 0x000fe200000010ff */
[----:B------:R-:W-:Y:S01]  /*4240*/  FMUL R53, R53, R23 ;  /* 0x0000001735357220 */ /* 0x000fe20000400000 */
[----:B------:R-:W-:Y:S01]  /*4250*/  F2FP.BF16.F32.PACK_AB R39, RZ, R39 ;  /* 0x00000027ff27723e */ /* 0x000fe200000010ff */
[----:B------:R-:W-:Y:S01]  /*4260*/  FMUL R54, R54, R23 ;  /* 0x0000001736367220 */ /* 0x000fe20000400000 */
[----:B------:R-:W-:Y:S01]  /*4270*/  F2FP.BF16.F32.PACK_AB R40, RZ, R40 ;  /* 0x00000028ff28723e */ /* 0x000fe200000010ff */
[----:B------:R-:W-:Y:S01]  /*4280*/  @P2 STG.E.U16 desc[UR36][R8.64+0x30], R38 ;  /* 0x0000302608002986 */ /* 0x000fe2000c101524 */
[----:B------:R-:W-:Y:S01]  /*4290*/  F2FP.BF16.F32.PACK_AB R41, RZ, R41 ;  /* 0x00000029ff29723e */ /* 0x000fe200000010ff */
[----:B------:R-:W-:Y:S01]  /*42a0*/  FMUL R55, R55, R23 ;  /* 0x0000001737377220 */ /* 0x000fe20000400000 */
[C---:B------:R-:W-:Y:S01]  /*42b0*/  ISETP.GT.AND P1, PT, R3.reuse, 0x8, P1 ;  /* 0x000000080300780c */ /* 0x040fe20000f24270 */
[----:B------:R-:W-:Y:S01]  /*42c0*/  @P3 STG.E.U16 desc[UR36][R8.64+0x32], R39 ;  /* 0x0000322708003986 */ /* 0x000fe2000c101524 */
[----:B------:R-:W-:-:S02]  /*42d0*/  ISETP.GT.AND P2, PT, R3, 0x8, P0 ;  /* 0x000000080300780c */ /* 0x000fc40000744270 */
[C---:B------:R-:W-:Y:S01]  /*42e0*/  ISETP.GT.AND P0, PT, R4.reuse, 0x29, PT ;  /* 0x000000290400780c */ /* 0x040fe20003f04270 */
[----:B------:R-:W-:Y:S01]  /*42f0*/  @P4 STG.E.U16 desc[UR36][R6.64+0x40], R40 ;  /* 0x0000402806004986 */ /* 0x000fe2000c101524 */
[----:B------:R-:W-:Y:S02]  /*4300*/  ISETP.GT.AND P4, PT, R4, 0x28, PT ;  /* 0x000000280400780c */ /* 0x000fe40003f84270 */
[----:B------:R-:W-:Y:S01]  /*4310*/  F2FP.BF16.F32.PACK_AB R42, RZ, R42 ;  /* 0x0000002aff2a723e */ /* 0x000fe200000010ff */
[----:B------:R-:W-:Y:S01]  /*4320*/  @P5 STG.E.U16 desc[UR36][R6.64+0x42], R41 ;  /* 0x0000422906005986 */ /* 0x000fe2000c101524 */
[C---:B------:R-:W-:Y:S02]  /*4330*/  ISETP.GT.AND P5, PT, R3.reuse, RZ, P4 ;  /* 0x000000ff0300720c */ /* 0x040fe400027a4270 */
[----:B------:R-:W-:Y:S01]  /*4340*/  ISETP.GT.AND P3, PT, R3, RZ, P0 ;  /* 0x000000ff0300720c */ /* 0x000fe20000764270 */
[----:B------:R-:W-:Y:S01]  /*4350*/  @P1 STG.E.U16 desc[UR36][R8.64+0x40], R42 ;  /* 0x0000402a08001986 */ /* 0x000fe2000c101524 */
[----:B------:R-:W-:-:S02]  /*4360*/  F2FP.BF16.F32.PACK_AB R43, RZ, R43 ;  /* 0x0000002bff2b723e */ /* 0x000fc400000010ff */
[----:B------:R-:W-:Y:S02]  /*4370*/  F2FP.BF16.F32.PACK_AB R44, RZ, R44 ;  /* 0x0000002cff2c723e */ /* 0x000fe400000010ff */
[C---:B------:R-:W-:Y:S01]  /*4380*/  ISETP.GT.AND P4, PT, R3.reuse, 0x8, P4 ;  /* 0x000000080300780c */ /* 0x040fe20002784270 */
[----:B------:R-:W-:Y:S01]  /*4390*/  @P2 STG.E.U16 desc[UR36][R8.64+0x42], R43 ;  /* 0x0000422b08002986 */ /* 0x000fe2000c101524 */
[----:B------:R-:W-:Y:S02]  /*43a0*/  F2FP.BF16.F32.PACK_AB R45, RZ, R45 ;  /* 0x0000002dff2d723e */ /* 0x000fe400000010ff */
[C---:B------:R-:W-:Y:S01]  /*43b0*/  ISETP.GT.AND P2, PT, R4.reuse, 0x31, PT ;  /* 0x000000310400780c */ /* 0x040fe20003f44270 */
[----:B------:R-:W-:Y:S01]  /*43c0*/  @P5 STG.E.U16 desc[UR36][R6.64+0x50], R44 ;  /* 0x0000502c06005986 */ /* 0x000fe2000c101524 */
[----:B------:R-:W-:Y:S02]  /*43d0*/  ISETP.GT.AND P5, PT, R3, 0x8, P0 ;  /* 0x000000080300780c */ /* 0x000fe400007a4270 */
[C---:B------:R-:W-:Y:S01]  /*43e0*/  ISETP.GT.AND P1, PT, R4.reuse, 0x38, PT ;  /* 0x000000380400780c */ /* 0x040fe20003f24270 */
[----:B------:R-:W-:Y:S01]  /*43f0*/  @P3 STG.E.U16 desc[UR36][R6.64+0x52], R45 ;  /* 0x0000522d06003986 */ /* 0x000fe2000c101524 */
[----:B------:R-:W-:-:S02]  /*4400*/  ISETP.GT.AND P3, PT, R4, 0x30, PT ;  /* 0x000000300400780c */ /* 0x000fc40003f64270 */
[----:B------:R-:W-:Y:S01]  /*4410*/  ISETP.GT.AND P0, PT, R4, 0x39, PT ;  /* 0x000000390400780c */ /* 0x000fe20003f04270 */
[----:B------:R-:W-:Y:S01]  /*4420*/  @P4 IMAD.MOV.U32 R4, RZ, RZ, R8 ;  /* 0x000000ffff044224 */ /* 0x000fe200078e0008 */
[----:B------:R-:W-:Y:S01]  /*4430*/  F2FP.BF16.F32.PACK_AB R46, RZ, R46 ;  /* 0x0000002eff2e723e */ /* 0x000fe200000010ff */
[----:B------:R-:W-:Y:S01]  /*4440*/  @P4 IMAD.MOV.U32 R5, RZ, RZ, R9 ;  /* 0x000000ffff054224 */ /* 0x000fe200078e0009 */
[----:B------:R-:W-:Y:S02]  /*4450*/  F2FP.BF16.F32.PACK_AB R47, RZ, R47 ;  /* 0x0000002fff2f723e */ /* 0x000fe400000010ff */
[----:B------:R-:W-:Y:S02]  /*4460*/  F2FP.BF16.F32.PACK_AB R48, RZ, R48 ;  /* 0x00000030ff30723e */ /* 0x000fe400000010ff */
[----:B------:R0:W-:Y:S01]  /*4470*/  @P4 STG.E.U16 desc[UR36][R4.64+0x50], R46 ;  /* 0x0000502e04004986 */ /* 0x0001e2000c101524 */
[----:B------:R-:W-:Y:S02]  /*4480*/  ISETP.GT.AND P4, PT, R3, RZ, P2 ;  /* 0x000000ff0300720c */ /* 0x000fe40001784270 */
[----:B------:R-:W-:-:S02]  /*4490*/  F2FP.BF16.F32.PACK_AB R49, RZ, R49 ;  /* 0x00000031ff31723e */ /* 0x000fc400000010ff */
[----:B------:R-:W-:Y:S02]  /*44a0*/  ISETP.GT.AND P2, PT, R3, 0x8, P2 ;  /* 0x000000080300780c */ /* 0x000fe40001744270 */
[----:B------:R-:W-:Y:S02]  /*44b0*/  F2FP.BF16.F32.PACK_AB R50, RZ, R50 ;  /* 0x00000032ff32723e */ /* 0x000fe400000010ff */
[----:B------:R-:W-:Y:S02]  /*44c0*/  F2FP.BF16.F32.PACK_AB R51, RZ, R51 ;  /* 0x00000033ff33723e */ /* 0x000fe400000010ff */
[----:B------:R-:W-:Y:S01]  /*44d0*/  F2FP.BF16.F32.PACK_AB R52, RZ, R52 ;  /* 0x00000034ff34723e */ /* 0x000fe200000010ff */
[----:B0-----:R-:W-:Y:S01]  /*44e0*/  @P5 IMAD.MOV.U32 R4, RZ, RZ, R8 ;  /* 0x000000ffff045224 */ /* 0x001fe200078e0008 */
[----:B------:R-:W-:Y:S01]  /*44f0*/  F2FP.BF16.F32.PACK_AB R53, RZ, R53 ;  /* 0x00000035ff35723e */ /* 0x000fe200000010ff */
[----:B------:R-:W-:Y:S01]  /*4500*/  @P5 IMAD.MOV.U32 R5, RZ, RZ, R9 ;  /* 0x000000ffff055224 */ /* 0x000fe200078e0009 */
[----:B------:R-:W-:-:S02]  /*4510*/  F2FP.BF16.F32.PACK_AB R54, RZ, R54 ;  /* 0x00000036ff36723e */ /* 0x000fc400000010ff */
[----:B------:R-:W-:Y:S02]  /*4520*/  F2FP.BF16.F32.PACK_AB R55, RZ, R55 ;  /* 0x00000037ff37723e */ /* 0x000fe400000010ff */
[----:B------:R0:W-:Y:S01]  /*4530*/  @P5 STG.E.U16 desc[UR36][R4.64+0x52], R47 ;  /* 0x0000522f04005986 */ /* 0x0001e2000c101524 */
[C---:B------:R-:W-:Y:S02]  /*4540*/  ISETP.GT.AND P5, PT, R3.reuse, RZ, P3 ;  /* 0x000000ff0300720c */ /* 0x040fe40001fa4270 */
[----:B------:R-:W-:-:S11]  /*4550*/  ISETP.GT.AND P3, PT, R3, 0x8, P3 ;  /* 0x000000080300780c */ /* 0x000fd60001f64270 */
[----:B0-----:R-:W-:Y:S02]  /*4560*/  @P5 IMAD.MOV.U32 R4, RZ, RZ, R6 ;  /* 0x000000ffff045224 */ /* 0x001fe400078e0006 */
[----:B------:R-:W-:-:S05]  /*4570*/  @P5 IMAD.MOV.U32 R5, RZ, RZ, R7 ;  /* 0x000000ffff055224 */ /* 0x000fca00078e0007 */
[----:B------:R0:W-:Y:S01]  /*4580*/  @P5 STG.E.U16 desc[UR36][R4.64+0x60], R48 ;  /* 0x0000603004005986 */ /* 0x0001e2000c101524 */
[C---:B------:R-:W-:Y:S02]  /*4590*/  ISETP.GT.AND P5, PT, R3.reuse, RZ, P0 ;  /* 0x000000ff0300720c */ /* 0x040fe400007a4270 */
[----:B------:R-:W-:Y:S01]  /*45a0*/  ISETP.GT.AND P0, PT, R3, 0x8, P0 ;  /* 0x000000080300780c */ /* 0x000fe20000704270 */
[----:B0-----:R-:W-:Y:S02]  /*45b0*/  @P4 IMAD.MOV.U32 R4, RZ, RZ, R6 ;  /* 0x000000ffff044224 */ /* 0x001fe400078e0006 */
[----:B------:R-:W-:-:S05]  /*45c0*/  @P4 IMAD.MOV.U32 R5, RZ, RZ, R7 ;  /* 0x000000ffff054224 */ /* 0x000fca00078e0007 */
[----:B------:R0:W-:Y:S01]  /*45d0*/  @P4 STG.E.U16 desc[UR36][R4.64+0x62], R49 ;  /* 0x0000623104004986 */ /* 0x0001e2000c101524 */
[C---:B------:R-:W-:Y:S02]  /*45e0*/  ISETP.GT.AND P4, PT, R3.reuse, RZ, P1 ;  /* 0x000000ff0300720c */ /* 0x040fe40000f84270 */
[----:B------:R-:W-:Y:S01]  /*45f0*/  ISETP.GT.AND P1, PT, R3, 0x8, P1 ;  /* 0x000000080300780c */ /* 0x000fe20000f24270 */
[----:B0-----:R-:W-:Y:S02]  /*4600*/  @P3 IMAD.MOV.U32 R4, RZ, RZ, R8 ;  /* 0x000000ffff043224 */ /* 0x001fe400078e0008 */
[----:B------:R-:W-:-:S05]  /*4610*/  @P3 IMAD.MOV.U32 R5, RZ, RZ, R9 ;  /* 0x000000ffff053224 */ /* 0x000fca00078e0009 */
[----:B------:R0:W-:Y:S02]  /*4620*/  @P3 STG.E.U16 desc[UR36][R4.64+0x60], R50 ;  /* 0x0000603204003986 */ /* 0x0001e4000c101524 */
[----:B0-----:R-:W-:Y:S02]  /*4630*/  @P2 IMAD.MOV.U32 R4, RZ, RZ, R8 ;  /* 0x000000ffff042224 */ /* 0x001fe400078e0008 */
[----:B------:R-:W-:-:S05]  /*4640*/  @P2 IMAD.MOV.U32 R5, RZ, RZ, R9 ;  /* 0x000000ffff052224 */ /* 0x000fca00078e0009 */
[----:B------:R0:W-:Y:S02]  /*4650*/  @P2 STG.E.U16 desc[UR36][R4.64+0x62], R51 ;  /* 0x0000623304002986 */ /* 0x0001e4000c101524 */
[----:B0-----:R-:W-:Y:S02]  /*4660*/  @P4 IMAD.MOV.U32 R4, RZ, RZ, R6 ;  /* 0x000000ffff044224 */ /* 0x001fe400078e0006 */
[----:B------:R-:W-:-:S05]  /*4670*/  @P4 IMAD.MOV.U32 R5, RZ, RZ, R7 ;  /* 0x000000ffff054224 */ /* 0x000fca00078e0007 */
[----:B------:R0:W-:Y:S04]  /*4680*/  @P4 STG.E.U16 desc[UR36][R4.64+0x70], R52 ;  /* 0x0000703404004986 */ /* 0x0001e8000c101524 */
[----:B------:R1:W-:Y:S01]  /*4690*/  @P5 STG.E.U16 desc[UR36][R6.64+0x72], R53 ;  /* 0x0000723506005986 */ /* 0x0003e2000c101524 */
[----:B0-----:R-:W-:Y:S02]  /*46a0*/  @P1 IMAD.MOV.U32 R4, RZ, RZ, R8 ;  /* 0x000000ffff041224 */ /* 0x001fe400078e0008 */
[----:B------:R-:W-:-:S05]  /*46b0*/  @P1 IMAD.MOV.U32 R5, RZ, RZ, R9 ;  /* 0x000000ffff051224 */ /* 0x000fca00078e0009 */
[----:B------:R1:W-:Y:S04]  /*46c0*/  @P1 STG.E.U16 desc[UR36][R4.64+0x70], R54 ;  /* 0x0000703604001986 */ /* 0x0003e8000c101524 */
[----:B------:R1:W-:Y:S02]  /*46d0*/  @P0 STG.E.U16 desc[UR36][R8.64+0x72], R55 ;  /* 0x0000723708000986 */ /* 0x0003e4000c101524 */
.L_x_94:
[----:B------:R-:W-:Y:S05]  /*46e0*/  BSYNC B0 ;  /* 0x0000000000007941 */ /* 0x000fea0003800000 */
.L_x_32:
[----:B------:R-:W-:Y:S01]  /*46f0*/  IADD3 R16, P0, R16, UR38, RZ ;  /* 0x0000002610107c10 */ /* 0x000fe2000ff1e0ff */
[----:B------:R-:W-:Y:S01]  /*4700*/  ULDC.64 UR4, c[0x0][0x650] ;  /* 0x0001940000047ab9 */ /* 0x000fe20000000a00 */
[----:B------:R-:W-:Y:S01]  /*4710*/  PRMT R3, RZ, 0x7610, R3 ;  /* 0x00007610ff037816 */ /* 0x000fe20000000003 */
[----:B------:R-:W-:Y:S01]  /*4720*/  IMAD.MOV.U32 R70, RZ, RZ, -0x1 ;  /* 0xffffffffff467424 */ /* 0x000fe200078e00ff */
[----:B------:R-:W-:Y:S01]  /*4730*/  IADD3.X R17, R17, UR41, RZ, P0, !PT ;  /* 0x0000002911117c10 */ /* 0x000fe200087fe4ff */
[----:B------:R-:W-:Y:S01]  /*4740*/  IMAD.MOV.U32 R69, RZ, RZ, -0x1 ;  /* 0xffffffffff457424 */ /* 0x000fe200078e00ff */
[----:B------:R-:W-:-:S04]  /*4750*/  ISETP.GE.U32.AND P0, PT, R16, UR4, PT ;  /* 0x0000000410007c0c */ /* 0x000fc8000bf06070 */
[----:B------:R-:W-:-:S13]  /*4760*/  ISETP.GE.U32.AND.EX P0, PT, R17, UR5, PT, P0 ;  /* 0x0000000511007c0c */ /* 0x000fda000bf06100 */
[----:B------:R-:W-:Y:S05]  /*4770*/  @P0 BRA `(.L_x_95) ;  /* 0x00000004004c0947 */ /* 0x000fea0003800000 */
[----:B-12-4-:R-:W1:Y:S01]  /*4780*/  LDC.64 R10, c[0x0][0x628] ;  /* 0x00018a00ff0a7b82 */ /* 0x016e620000000a00 */
[----:B---3--:R-:W2:Y:S01]  /*4790*/  S2R R12, SR_CTAID.X ;  /* 0x00000000000c7919 */ /* 0x008ea20000002500 */
[----:B------:R-:W-:Y:S02]  /*47a0*/  IMAD.MOV.U32 R8, RZ, RZ, R16 ;  /* 0x000000ffff087224 */ /* 0x000fe400078e0010 */
[----:B------:R-:W-:Y:S01]  /*47b0*/  IMAD.MOV.U32 R9, RZ, RZ, R17 ;  /* 0x000000ffff097224 */ /* 0x000fe200078e0011 */
[----:B------:R-:W3:Y:S03]  /*47c0*/  S2R R20, SR_CTAID.Y ;  /* 0x0000000000147919 */ /* 0x000ee60000002600 */
[----:B------:R-:W4:Y:S08]  /*47d0*/  LDC R0, c[0x0][0x630] ;  /* 0x00018c00ff007b82 */ /* 0x000f300000000800 */
[----:B------:R-:W0:Y:S01]  /*47e0*/  LDC.64 R14, c[0x0][0x620] ;  /* 0x00018800ff0e7b82 */ /* 0x000e220000000a00 */
[----:B-1----:R-:W-:-:S04]  /*47f0*/  ISETP.NE.U32.AND P0, PT, R10, RZ, PT ;  /* 0x000000ff0a00720c */ /* 0x002fc80003f05070 */
[----:B------:R-:W-:-:S13]  /*4800*/  ISETP.NE.AND.EX P0, PT, R11, RZ, PT, P0 ;  /* 0x000000ff0b00720c */ /* 0x000fda0003f05300 */
[----:B0-234-:R-:W-:Y:S05]  /*4810*/  @!P0 BRA `(.L_x_96) ;  /* 0x0000000000288947 */ /* 0x01dfea0003800000 */
        /* <DEDUP_REMOVED lines=10> */
.L_x_96:
[-CC-:B------:R-:W-:Y:S01]  /*48c0*/  SHF.R.U64 R69, R8, R0.reuse, R9.reuse ;  /* 0x0000000008457219 */ /* 0x180fe20000001209 */
[----:B------:R-:W0:Y:S01]  /*48d0*/  LDC.64 R26, c[0x0][0x640] ;  /* 0x00019000ff1a7b82 */ /* 0x000e220000000a00 */
[----:B------:R-:W-:Y:S01]  /*48e0*/  SHF.R.U32.HI R0, RZ, R0, R9 ;  /* 0x00000000ff007219 */ /* 0x000fe20000011609 */
[----:B------:R-:W-:Y:S01]  /*48f0*/  ULDC UR4, c[0x0][0x150] ;  /* 0x0000540000047ab9 */ /* 0x000fe20000000800 */
[----:B------:R-:W-:Y:S02]  /*4900*/  IADD3 R3, P0, RZ, -R69, RZ ;  /* 0x80000045ff037210 */ /* 0x000fe40007f1e0ff */
[----:B------:R-:W-:-:S03]  /*4910*/  I2FP.F32.U32 R7, R12 ;  /* 0x0000000c00077245 */ /* 0x000fc60000201000 */
[----:B------:R-:W1:Y:S01]  /*4920*/  LDC R6, c[0x0][0x618] ;  /* 0x00018600ff067b82 */ /* 0x000e620000000800 */
[----:B------:R-:W-:Y:S02]  /*4930*/  IMAD.X R5, RZ, RZ, ~R0, P0 ;  /* 0x000000ffff057224 */ /* 0x000fe400000e0e00 */
[----:B------:R-:W-:Y:S01]  /*4940*/  FMUL R7, R7, UR4 ;  /* 0x0000000407077c20 */ /* 0x000fe20008400000 */
[----:B------:R-:W-:Y:S01]  /*4950*/  ULDC UR4, c[0x0][0x154] ;  /* 0x0000550000047ab9 */ /* 0x000fe20000000800 */
[-C--:B------:R-:W-:Y:S02]  /*4960*/  IMAD R0, R5, R14.reuse, RZ ;  /* 0x0000000e05007224 */ /* 0x080fe400078e02ff */
[C---:B------:R-:W-:Y:S01]  /*4970*/  IMAD.WIDE.U32 R4, R3.reuse, R14, R16 ;  /* 0x0000000e03047225 */ /* 0x040fe200078e0010 */
[----:B------:R-:W2:Y:S01]  /*4980*/  LDC R8, c[0x0][0x608] ;  /* 0x00018200ff087b82 */ /* 0x000ea20000000800 */
[----:B------:R-:W3:Y:S02]  /*4990*/  F2I.U32.TRUNC.NTZ R7, R7 ;  /* 0x0000000700077305 */ /* 0x000ee4000020f000 */
[----:B------:R-:W-:Y:S01]  /*49a0*/  IMAD R3, R3, R15, R0 ;  /* 0x0000000f03037224 */ /* 0x000fe200078e0200 */
[----:B------:R-:W-:-:S03]  /*49b0*/  I2FP.F32.U32 R0, R20 ;  /* 0x0000001400007245 */ /* 0x000fc60000201000 */
[----:B------:R-:W-:Y:S01]  /*49c0*/  IMAD.IADD R3, R5, 0x1, R3 ;  /* 0x0000000105037824 */ /* 0x000fe200078e0203 */
[----:B------:R-:W4:Y:S01]  /*49d0*/  LDC R11, c[0x0][0x658] ;  /* 0x00019600ff0b7b82 */ /* 0x000f220000000800 */
[----:B0-----:R-:W-:-:S04]  /*49e0*/  ISETP.NE.U32.AND P0, PT, R26, RZ, PT ;  /* 0x000000ff1a00720c */ /* 0x001fc80003f05070 */
[----:B------:R-:W-:-:S03]  /*49f0*/  ISETP.NE.AND.EX P0, PT, R27, RZ, PT, P0 ;  /* 0x000000ff1b00720c */ /* 0x000fc60003f05300 */
[----:B------:R-:W0:Y:S01]  /*4a00*/  LDC R9, c[0x0][0x144] ;  /* 0x00005100ff097b82 */ /* 0x000e220000000800 */
[-C--:B-1----:R-:W-:Y:S01]  /*4a10*/  SHF.R.U64 R10, R4, R6.reuse, R3 ;  /* 0x00000006040a7219 */ /* 0x082fe20000001203 */
[----:B---3--:R-:W-:Y:S01]  /*4a20*/  IMAD.MOV R7, RZ, RZ, -R7 ;  /* 0x000000ffff077224 */ /* 0x008fe200078e0a07 */
[----:B------:R-:W-:Y:S01]  /*4a30*/  SHF.R.U32.HI R3, RZ, R6, R3 ;  /* 0x00000006ff037219 */ /* 0x000fe20000011603 */
[----:B------:R-:W-:-:S04]  /*4a40*/  FMUL R6, R0, UR4 ;  /* 0x0000000400067c20 */ /* 0x000fc80008400000 */
[----:B------:R-:W1:Y:S01]  /*4a50*/  LDC R21, c[0x0][0x148] ;  /* 0x00005200ff157b82 */ /* 0x000e620000000800 */
[----:B------:R3:W0:Y:S01]  /*4a60*/  F2I.U32.TRUNC.NTZ R14, R6 ;  /* 0x00000006000e7305 */ /* 0x000622000020f000 */
[-CC-:B--2---:R-:W-:Y:S02]  /*4a70*/  SHF.R.U64 R13, R10, R8.reuse, R3.reuse ;  /* 0x000000080a0d7219 */ /* 0x184fe40000001203 */
[----:B------:R-:W-:-:S04]  /*4a80*/  SHF.R.U32.HI R0, RZ, R8, R3 ;  /* 0x00000008ff007219 */ /* 0x000fc80000011603 */
[----:B-----5:R-:W2:Y:S01]  /*4a90*/  LDC R24, c[0x0][0x648] ;  /* 0x00019200ff187b82 */ /* 0x020ea20000000800 */
[-CC-:B----4-:R-:W-:Y:S02]  /*4aa0*/  SHF.R.U64 R15, R13, R11.reuse, R0.reuse ;  /* 0x0000000b0d0f7219 */ /* 0x190fe40000001200 */
[----:B------:R-:W-:-:S03]  /*4ab0*/  SHF.R.U32.HI R5, RZ, R11, R0 ;  /* 0x0000000bff057219 */ /* 0x000fc60000011600 */
[----:B------:R-:W-:Y:S02]  /*4ac0*/  IMAD.MOV.U32 R4, RZ, RZ, R15 ;  /* 0x000000ffff047224 */ /* 0x000fe400078e000f */
[----:B------:R-:W4:Y:S01]  /*4ad0*/  LDC R28, c[0x0][0x638] ;  /* 0x00018e00ff1c7b82 */ /* 0x000f220000000800 */
[----:B0-----:R-:W-:-:S07]  /*4ae0*/  IMAD R25, R9, R7, R12 ;  /* 0x0000000709197224 */ /* 0x001fce00078e020c */
[----:B------:R-:W0:Y:S08]  /*4af0*/  LDC R29, c[0x0][0x610] ;  /* 0x00018400ff1d7b82 */ /* 0x000e300000000800 */
[----:B------:R-:W0:Y:S01]  /*4b00*/  LDC R30, c[0x0][0x600] ;  /* 0x00018000ff1e7b82 */ /* 0x000e220000000800 */
[----:B-123--:R-:W-:Y:S05]  /*4b10*/  @!P0 BRA `(.L_x_97) ;  /* 0x0000000000288947 */ /* 0x00efea0003800000 */
[----:B------:R-:W1:Y:S02]  /*4b20*/  LDC R0, c[0x0][0x64c] ;  /* 0x00019300ff007b82 */ /* 0x000e640000000800 */
[----:B-1----:R-:W-:-:S05]  /*4b30*/  IADD3 R3, P0, R15, R0, RZ ;  /* 0x000000000f037210 */ /* 0x002fca0007f1e0ff */
        /* <DEDUP_REMOVED lines=8> */
.L_x_97:
[----:B------:R-:W-:Y:S01]  /*4bc0*/  ISETP.NE.AND P0, PT, R2, 0x1, PT ;  /* 0x000000010200780c */ /* 0x000fe20003f05270 */
[----:B------:R-:W-:Y:S01]  /*4bd0*/  IMAD.MOV R14, RZ, RZ, -R14 ;  /* 0x000000ffff0e7224 */ /* 0x000fe200078e0a0e */
[----:B------:R-:W-:Y:S02]  /*4be0*/  SHF.R.U64 R3, R4, R24, R5 ;  /* 0x0000001804037219 */ /* 0x000fe40000001205 */
[----:B------:R-:W-:Y:S02]  /*4bf0*/  LOP3.LUT R0, R13, R66, RZ, 0xc0, !PT ;  /* 0x000000420d007212 */ /* 0x000fe400078ec0ff */
[----:B------:R-:W-:Y:S01]  /*4c00*/  LOP3.LUT R10, R10, R65, RZ, 0xc0, !PT ;  /* 0x000000410a0a7212 */ /* 0x000fe200078ec0ff */
[----:B------:R-:W-:Y:S02]  /*4c10*/  IMAD.MOV R4, RZ, RZ, -R3 ;  /* 0x000000ffff047224 */ /* 0x000fe400078e0a03 */
[----:B------:R-:W-:Y:S02]  /*4c20*/  IMAD R0, R61, R3, R0 ;  /* 0x000000033d007224 */ /* 0x000fe400078e0200 */
[----:B----4-:R-:W-:-:S02]  /*4c30*/  IMAD R3, R4, R28, R15 ;  /* 0x0000001c04037224 */ /* 0x010fc400078e020f */
[----:B------:R-:W-:Y:S02]  /*4c40*/  @P0 IMAD R25, R21, R14, R20 ;  /* 0x0000000e15190224 */ /* 0x000fe400078e0214 */
[----:B0-----:R-:W-:Y:S02]  /*4c50*/  IMAD R5, R3, R30, R10 ;  /* 0x0000001e03057224 */ /* 0x001fe400078e020a */
[----:B------:R-:W-:Y:S02]  /*4c60*/  IMAD R0, R0, R29, R25 ;  /* 0x0000001d00007224 */ /* 0x000fe400078e0219 */
[----:B------:R-:W-:-:S03]  /*4c70*/  IMAD.MOV.U32 R4, RZ, RZ, 0x1 ;  /* 0x00000001ff047424 */ /* 0x000fc600078e00ff */
[----:B------:R-:W-:Y:S02]  /*4c80*/  SEL R70, R5, R0, !P0 ;  /* 0x0000000005467207 */ /* 0x000fe40004000000 */
[----:B------:R-:W-:Y:S02]  /*4c90*/  PRMT R3, R4, 0x7610, R3 ;  /* 0x0000761004037816 */ /* 0x000fe40000000003 */
[----:B------:R-:W-:-:S07]  /*4ca0*/  SEL R0, R0, R5, !P0 ;  /* 0x0000000500007207 */ /* 0x000fce0004000000 */
.L_x_95:
[----:B------:R-:W-:Y:S01]  /*4cb0*/  UIADD3 UR42, UR43, UR42, URZ ;  /* 0x0000002a2b2a7290 */ /* 0x000fe2000fffe03f */
[----:B------:R-:W-:Y:S01]  /*4cc0*/  LOP3.LUT P0, RZ, R3, 0xff, RZ, 0xc0, !PT ;  /* 0x000000ff03ff7812 */ /* 0x000fe2000780c0ff */
[----:B------:R-:W-:Y:S02]  /*4cd0*/  IMAD.MOV.U32 R71, RZ, RZ, R0 ;  /* 0x000000ffff477224 */ /* 0x000fe400078e0000 */
[----:B------:R-:W-:Y:S02]  /*4ce0*/  USHF.R.U32.HI UR4, URZ, 0x2, UR42 ;  /* 0x000000023f047899 */ /* 0x000fe4000801162a */
[----:B------:R-:W-:Y:S02]  /*4cf0*/  UISETP.GT.U32.AND UP1, UPT, UR42, 0x3, UPT ;  /* 0x000000032a00788c */ /* 0x000fe4000bf24070 */
[----:B------:R-:W-:Y:S02]  /*4d00*/  ULOP3.LUT UR4, UR4, 0x1, URZ, 0xc0, !UPT ;  /* 0x0000000104047892 */ /* 0x000fe4000f8ec03f */
[----:B------:R-:W-:-:S02]  /*4d10*/  UISETP.LT.U32.AND UP1, UPT, UR43, 0x4, UP1 ;  /* 0x000000042b00788c */ /* 0x000fc40008f21070 */
[----:B------:R-:W-:Y:S02]  /*4d20*/  UISETP.NE.U32.AND UP0, UPT, UR4, 0x1, UPT ;  /* 0x000000010400788c */ /* 0x000fe4000bf05070 */
[----:B------:R-:W-:Y:S02]  /*4d30*/  USEL UR5, URZ, 0x1, !UP1 ;  /* 0x000000013f057887 */ /* 0x000fe4000c800000 */
[----:B------:R-:W-:Y:S02]  /*4d40*/  UISETP.GT.U32.AND UP0, UPT, UR43, 0x3, !UP0 ;  /* 0x000000032b00788c */ /* 0x000fe4000c704070 */
[----:B------:R-:W-:Y:S02]  /*4d50*/  ULOP3.LUT UR42, UR42, 0x3, URZ, 0xc0, !UPT ;  /* 0x000000032a2a7892 */ /* 0x000fe4000f8ec03f */
[----:B------:R-:W-:-:S04]  /*4d60*/  USEL UR4, URZ, 0x1, !UP0 ;  /* 0x000000013f047887 */ /* 0x000fc8000c000000 */
[----:B------:R-:W-:Y:S01]  /*4d70*/  ULOP3.LUT UR40, UR4, UR40, UR5, 0x96, !UPT ;  /* 0x0000002804287292 */ /* 0x000fe2000f8e9605 */
[----:B------:R-:W-:Y:S11]  /*4d80*/  @P0 BRA `(.L_x_98) ;  /* 0xffffffc400bc0947 */ /* 0x000ff6000383ffff */
[----:B------:R-:W-:Y:S05]  /*4d90*/  EXIT ;  /* 0x000000000000794d */ /* 0x000fea0003800000 */
.L_x_7:
        /* <DEDUP_REMOVED lines=26> */
.L_x_100:
[----:B------:R-:W0:Y:S01]  /*4f40*/  LDC.64 R28, c[0x0][0x640] ;  /* 0x00019000ff1c7b82 */ /* 0x000e220000000a00 */
[-CC-:B------:R-:W-:Y:S01]  /*4f50*/  SHF.R.U64 R21, R14, R6.reuse, R15.reuse ;  /* 0x000000060e157219 */ /* 0x180fe2000000120f */
[----:B------:R-:W-:Y:S01]  /*4f60*/  IMAD.MOV.U32 R30, RZ, RZ, 0x1 ;  /* 0x00000001ff1e7424 */ /* 0x000fe200078e00ff */
[----:B------:R-:W-:Y:S02]  /*4f70*/  SHF.R.U32.HI R6, RZ, R6, R15 ;  /* 0x00000006ff067219 */ /* 0x000fe4000001160f */
[----:B------:R-:W-:-:S03]  /*4f80*/  IADD3 R13, P0, RZ, -R21, RZ ;  /* 0x80000015ff0d7210 */ /* 0x000fc60007f1e0ff */
[----:B------:R-:W1:Y:S02]  /*4f90*/  LDC R12, c[0x0][0x618] ;  /* 0x00018600ff0c7b82 */ /* 0x000e640000000800 */
[----:B------:R-:W-:-:S04]  /*4fa0*/  IMAD.X R9, RZ, RZ, ~R6, P0 ;  /* 0x000000ffff097224 */ /* 0x000fc800000e0e06 */
[-C--:B------:R-:W-:Y:S02]  /*4fb0*/  IMAD R6, R9, R24.reuse, RZ ;  /* 0x0000001809067224 */ /* 0x080fe400078e02ff */
[----:B------:R-:W2:Y:S01]  /*4fc0*/  LDC R14, c[0x0][0x608] ;  /* 0x00018200ff0e7b82 */ /* 0x000ea20000000800 */
[----:B------:R-:W-:-:S04]  /*4fd0*/  IMAD.WIDE.U32 R8, R13, R24, R16 ;  /* 0x000000180d087225 */ /* 0x000fc800078e0010 */
[----:B------:R-:W-:-:S03]  /*4fe0*/  IMAD R13, R13, R25, R6 ;  /* 0x000000190d0d7224 */ /* 0x000fc600078e0206 */
[----:B------:R-:W3:Y:S01]  /*4ff0*/  LDC R27, c[0x0][0x658] ;  /* 0x00019600ff1b7b82 */ /* 0x000ee20000000800 */
[----:B------:R-:W-:Y:S01]  /*5000*/  IMAD.IADD R9, R9, 0x1, R13 ;  /* 0x0000000109097824 */ /* 0x000fe200078e020d */
[----:B0-----:R-:W-:-:S04]  /*5010*/  ISETP.NE.U32.AND P0, PT, R28, RZ, PT ;  /* 0x000000ff1c00720c */ /* 0x001fc80003f05070 */
[----:B------:R-:W-:Y:S02]  /*5020*/  ISETP.NE.AND.EX P0, PT, R29, RZ, PT, P0 ;  /* 0x000000ff1d00720c */ /* 0x000fe40003f05300 */
[----:B------:R-:W0:Y:S01]  /*5030*/  LDC R22, c[0x0][0x600] ;  /* 0x00018000ff167b82 */ /* 0x000e220000000800 */
[-CC-:B-1----:R-:W-:Y:S01]  /*5040*/  SHF.R.U64 R10, R8, R12.reuse, R9.reuse ;  /* 0x0000000c080a7219 */ /* 0x182fe20000001209 */
[----:B------:R-:W-:Y:S01]  /*5050*/  IMAD.MOV.U32 R8, RZ, RZ, -0x1 ;  /* 0xffffffffff087424 */ /* 0x000fe200078e00ff */
[----:B------:R-:W-:-:S05]  /*5060*/  SHF.R.U32.HI R9, RZ, R12, R9 ;  /* 0x0000000cff097219 */ /* 0x000fca0000011609 */
[----:B------:R-:W1:Y:S01]  /*5070*/  LDC R24, c[0x0][0x648] ;  /* 0x00019200ff187b82 */ /* 0x000e620000000800 */
[-CC-:B--2---:R-:W-:Y:S02]  /*5080*/  SHF.R.U64 R23, R10, R14.reuse, R9.reuse ;  /* 0x0000000e0a177219 */ /* 0x184fe40000001209 */
[----:B------:R-:W-:-:S05]  /*5090*/  SHF.R.U32.HI R6, RZ, R14, R9 ;  /* 0x0000000eff067219 */ /* 0x000fca0000011609 */
[----:B------:R-:W2:Y:S01]  /*50a0*/  LDC R26, c[0x0][0x638] ;  /* 0x00018e00ff1a7b82 */ /* 0x000ea20000000800 */
[-C--:B---3--:R-:W-:Y:S02]  /*50b0*/  SHF.L.U32 R8, R8, R27.reuse, RZ ;  /* 0x0000001b08087219 */ /* 0x088fe400000006ff */
[-CC-:B------:R-:W-:Y:S02]  /*50c0*/  SHF.R.U64 R25, R23, R27.reuse, R6.reuse ;  /* 0x0000001b17197219 */ /* 0x180fe40000001206 */
[----:B------:R-:W-:Y:S02]  /*50d0*/  LOP3.LUT R32, RZ, R8, RZ, 0x33, !PT ;  /* 0x00000008ff207212 */ /* 0x000fe400078e33ff */
[----:B------:R-:W-:Y:S01]  /*50e0*/  SHF.R.U32.HI R9, RZ, R27, R6 ;  /* 0x0000001bff097219 */ /* 0x000fe20000011606 */
[----:B------:R-:W3:Y:S01]  /*50f0*/  LDC R31, c[0x0][0x610] ;  /* 0x00018400ff1f7b82 */ /* 0x000ee20000000800 */
[----:B------:R-:W-:Y:S01]  /*5100*/  IMAD.MOV.U32 R8, RZ, RZ, R25 ;  /* 0x000000ffff087224 */ /* 0x000fe200078e0019 */
[----:B------:R-:W-:Y:S06]  /*5110*/  @!P0 BRA `(.L_x_101) ;  /* 0x0000000000288947 */ /* 0x000fec0003800000 */
        /* <DEDUP_REMOVED lines=10> */
.L_x_101:
[----:B------:R-:W-:Y:S02]  /*51c0*/  ISETP.NE.AND P0, PT, R2, 0x1, PT ;  /* 0x000000010200780c */ /* 0x000fe40003f05270 */
[----:B-1----:R-:W-:Y:S01]  /*51d0*/  SHF.R.U64 R6, R8, R24, R9 ;  /* 0x0000001808067219 */ /* 0x002fe20000001209 */
[----:B0-----:R-:W-:Y:S01]  /*51e0*/  VIADD R9, R22, 0xffffffff ;  /* 0xffffffff16097836 */ /* 0x001fe20000000000 */
[----:B------:R-:W-:Y:S02]  /*51f0*/  SHF.L.U32 R30, R30, R27, RZ ;  /* 0x0000001b1e1e7219 */ /* 0x000fe400000006ff */
[----:B------:R-:W-:Y:S01]  /*5200*/  LOP3.LUT R5, R23, R32, RZ, 0xc0, !PT ;  /* 0x0000002017057212 */ /* 0x000fe200078ec0ff */
[----:B------:R-:W-:-:S04]  /*5210*/  IMAD.MOV R8, RZ, RZ, -R6 ;  /* 0x000000ffff087224 */ /* 0x000fc800078e0a06 */
[----:B------:R-:W-:Y:S01]  /*5220*/  IMAD R6, R30, R6, R5 ;  /* 0x000000061e067224 */ /* 0x000fe200078e0205 */
[----:B------:R-:W-:Y:S01]  /*5230*/  LOP3.LUT R5, R10, R9, RZ, 0xc0, !PT ;  /* 0x000000090a057212 */ /* 0x000fe200078ec0ff */
[----:B------:R-:W-:Y:S02]  /*5240*/  @P0 IMAD R3, R7, R20, R4 ;  /* 0x0000001407030224 */ /* 0x000fe400078e0204 */
[----:B--2---:R-:W-:Y:S02]  /*5250*/  IMAD R4, R8, R26, R25 ;  /* 0x0000001a08047224 */ /* 0x004fe400078e0219 */
[----:B---3--:R-:W-:Y:S02]  /*5260*/  IMAD R3, R6, R31, R3 ;  /* 0x0000001f06037224 */ /* 0x008fe400078e0203 */
[----:B------:R-:W-:Y:S02]  /*5270*/  IMAD R4, R4, R22, R5 ;  /* 0x0000001604047224 */ /* 0x000fe400078e0205 */
[----:B------:R-:W-:-:S02]  /*5280*/  IMAD.MOV.U32 R8, RZ, RZ, 0x1 ;  /* 0x00000001ff087424 */ /* 0x000fc400078e00ff */
[----:B------:R-:W-:Y:S01]  /*5290*/  IMAD.MOV.U32 R6, RZ, RZ, R21 ;  /* 0x000000ffff067224 */ /* 0x000fe200078e0015 */
[----:B------:R-:W-:Y:S02]  /*52a0*/  SEL R13, R4, R3, !P0 ;  /* 0x00000003040d7207 */ /* 0x000fe40004000000 */
[----:B------:R-:W-:-:S07]  /*52b0*/  SEL R19, R3, R4, !P0 ;  /* 0x0000000403137207 */ /* 0x000fce0004000000 */
.L_x_99:
[----:B------:R-:W-:-:S08]  /*52c0*/  NOP ;  /* 0x0000000000007918 */ /* 0x000fd00000000000 */
[----:B------:R-:W0:-:S00]  /*52d0*/  USETMAXREG.DEALLOC.CTAPOOL 0x28 ;  /* 0x00000028000079c8 */ /* 0x000e0000080e0500 */
[----:B0-----:R-:W-:-:S13]  /*52e0*/  ISETP.NE.AND P0, PT, R0, RZ, PT ;  /* 0x000000ff0000720c */ /* 0x001fda0003f05270 */
[----:B------:R-:W-:Y:S05]  /*52f0*/  @P0 EXIT ;  /* 0x000000000000094d */ /* 0x000fea0003800000 */
[----:B------:R-:W-:Y:S01]  /*5300*/  LOP3.LUT P0, RZ, R8, 0xff, RZ, 0xc0, !PT ;  /* 0x000000ff08ff7812 */ /* 0x000fe2000780c0ff */
[----:B------:R-:W-:Y:S02]  /*5310*/  IMAD.MOV.U32 R10, RZ, RZ, 0x1 ;  /* 0x00000001ff0a7424 */ /* 0x000fe400078e00ff */
[----:B------:R-:W-:-:S10]  /*5320*/  IMAD.MOV.U32 R9, RZ, RZ, RZ ;  /* 0x000000ffff097224 */ /* 0x000fd400078e00ff */
[----:B------:R-:W-:Y:S05]  /*5330*/  @!P0 BRA `(.L_x_102) ;  /* 0x0000000c009c8947 */ /* 0x000fea0003800000 */
[----:B------:R-:W0:Y:S01]  /*5340*/  LDC R0, c[0x0][0x28c] ;  /* 0x0000a300ff007b82 */ /* 0x000e220000000800 */
[----:B------:R-:W-:Y:S01]  /*5350*/  UMOV UR7, 0x1 ;  /* 0x0000000100077882 */ /* 0x000fe20000000000 */
[----:B------:R-:W-:Y:S01]  /*5360*/  ULDC UR14, c[0x0][0x658] ;  /* 0x00019600000e7ab9 */ /* 0x000fe20000000800 */
[----:B------:R-:W-:Y:S01]  /*5370*/  UMOV UR6, 0xffffffff ;  /* 0xffffffff00067882 */ /* 0x000fe20000000000 */
[----:B------:R-:W-:Y:S01]  /*5380*/  BSSY B0, `(.L_x_102) ;  /* 0x00000e2000007945 */ /* 0x000fe20003800000 */
[----:B------:R-:W-:Y:S01]  /*5390*/  USHF.L.U32 UR6, UR6, UR14, URZ ;  /* 0x0000000e06067299 */ /* 0x000fe2000800063f */
[----:B------:R-:W-:Y:S01]  /*53a0*/  LOP3.LUT R12, R18, 0x2, RZ, 0xfc, !PT ;  /* 0x00000002120c7812 */ /* 0x000fe200078efcff */
[----:B------:R-:W-:Y:S01]  /*53b0*/  IMAD.MOV.U32 R10, RZ, RZ, 0x1 ;  /* 0x00000001ff0a7424 */ /* 0x000fe200078e00ff */
[----:B------:R-:W1:Y:S01]  /*53c0*/  S2UR UR5, SR_CgaCtaId ;  /* 0x00000000000579c3 */ /* 0x000e620000008800 */
[----:B------:R-:W-:Y:S01]  /*53d0*/  IMAD.MOV.U32 R9, RZ, RZ, RZ ;  /* 0x000000ffff097224 */ /* 0x000fe200078e00ff */
[----:B------:R-:W-:Y:S01]  /*53e0*/  ULDC UR13, c[0x0][0x600] ;  /* 0x00018000000d7ab9 */ /* 0x000fe20000000800 */
[----:B------:R-:W-:Y:S01]  /*53f0*/  UMOV UR29, 0x5 ;  /* 0x00000005001d7882 */ /* 0x000fe20000000000 */
[----:B------:R-:W-:-:S02]  /*5400*/  UIADD3 UR13, UR13, -0x1, URZ ;  /* 0xffffffff0d0d7890 */ /* 0x000fc4000fffe03f */
[----:B------:R-:W-:Y:S02]  /*5410*/  USHF.L.U32 UR14, UR7, UR14, URZ ;  /* 0x0000000e070e7299 */ /* 0x000fe4000800063f */
[----:B------:R-:W-:Y:S01]  /*5420*/  ULOP3.LUT UR22, URZ, UR6, URZ, 0x33, !UPT ;  /* 0x000000063f167292 */ /* 0x000fe2000f8e333f */
[----:B------:R-:W-:Y:S01]  /*5430*/  ULDC.64 UR42, c[0x0][0x198] ;  /* 0x00006600002a7ab9 */ /* 0x000fe20000000a00 */
[----:B0-----:R-:W-:-:S05]  /*5440*/  VIADD R0, R0, 0x7f ;  /* 0x0000007f00007836 */ /* 0x001fca0000000000 */
[----:B------:R-:W-:Y:S01]  /*5450*/  SHF.R.S32.HI R3, RZ, 0x1f, R0 ;  /* 0x0000001fff037819 */ /* 0x000fe20000011400 */
[----:B-1----:R-:W-:-:S03]  /*5460*/  ULOP3.LUT UR4, UR5, 0x1, URZ, 0xc0, !UPT ;  /* 0x0000000105047892 */ /* 0x002fc6000f8ec03f */
[----:B------:R-:W-:Y:S01]  /*5470*/  LEA.HI R3, R3, R0, RZ, 0x7 ;  /* 0x0000000003037211 */ /* 0x000fe200078f38ff */
[----:B------:R-:W-:Y:S01]  /*5480*/  USHF.R.U32.HI UR31, URZ, 0x1, UR5 ;  /* 0x000000013f1f7899 */ /* 0x000fe20008011605 */
[----:B------:R-:W-:Y:S01]  /*5490*/  IMAD.MOV.U32 R0, RZ, RZ, 0x1 ;  /* 0x00000001ff007424 */ /* 0x000fe200078e00ff */
[----:B------:R-:W-:Y:S01]  /*54a0*/  USHF.L.U32 UR15, UR5, 0x5, URZ ;  /* 0x00000005050f7899 */ /* 0x000fe2000800063f */
[--C-:B------:R-:W-:Y:S01]  /*54b0*/  SHF.R.S32.HI R8, RZ, 0x7, R3.reuse ;  /* 0x00000007ff087819 */ /* 0x100fe20000011403 */
[----:B------:R-:W-:Y:S02]  /*54c0*/  USHF.L.U32 UR21, UR5, 0xb, URZ ;  /* 0x0000000b05157899 */ /* 0x000fe4000800063f */
[----:B------:R-:W-:Y:S01]  /*54d0*/  ULOP3.LUT UR5, UR5, 0xfffffffe, URZ, 0xc0, !UPT ;  /* 0xfffffffe05057892 */ /* 0x000fe2000f8ec03f */
[----:B------:R-:W-:Y:S01]  /*54e0*/  PRMT R3, R0, 0x7610, R3 ;  /* 0x0000761000037816 */ /* 0x000fe20000000003 */
[----:B------:R-:W-:Y:S01]  /*54f0*/  UISETP.GT.U32.AND UP0, UPT, UR4, 0xffff, UPT ;  /* 0x0000ffff0400788c */ /* 0x000fe2000bf04070 */
[----:B------:R-:W-:Y:S01]  /*5500*/  VIADD R0, R8, 0x1 ;  /* 0x0000000108007836 */ /* 0x000fe20000000000 */
[----:B------:R-:W-:-:S02]  /*5510*/  USHF.L.U32 UR23, UR7, UR5, URZ ;  /* 0x0000000507177299 */ /* 0x000fc4000800063f */
[----:B------:R-:W-:Y:S02]  /*5520*/  ULOP3.LUT UR5, UR5, 0x1, URZ, 0xfc, !UPT ;  /* 0x0000000105057892 */ /* 0x000fe4000f8efc3f */
[----:B------:R-:W-:Y:S02]  /*5530*/  USEL UR4, UR4, 0xffff, !UP0 ;  /* 0x0000ffff04047887 */ /* 0x000fe4000c000000 */
[----:B------:R-:W-:Y:S02]  /*5540*/  USHF.L.U32 UR5, UR7, UR5, URZ ;  /* 0x0000000507057299 */ /* 0x000fe4000800063f */
[----:B------:R-:W-:Y:S02]  /*5550*/  ULOP3.LUT UR4, UR4, 0xffff, URZ, 0xc0, !UPT ;  /* 0x0000ffff04047892 */ /* 0x000fe4000f8ec03f */
[----:B------:R-:W-:Y:S02]  /*5560*/  ULOP3.LUT UR15, UR15, 0x20, URZ, 0xc0, !UPT ;  /* 0x000000200f0f7892 */ /* 0x000fe4000f8ec03f */
[----:B------:R-:W-:-:S02]  /*5570*/  ULOP3.LUT UR21, UR21, 0x800, URZ, 0xc0, !UPT ;  /* 0x0000080015157892 */ /* 0x000fc4000f8ec03f */
[----:B------:R-:W-:Y:S02]  /*5580*/  ULOP3.LUT UR23, UR23, UR5, URZ, 0xfc, !UPT ;  /* 0x0000000517177292 */ /* 0x000fe4000f8efc3f */
[----:B------:R-:W-:-:S12]  /*5590*/  USHF.L.U32 UR29, UR29, UR4, URZ ;  /* 0x000000041d1d7299 */ /* 0x000fd8000800063f */
.L_x_113:
[----:B------:R-:W-:-:S03]  /*55a0*/  UMOV UR4, 0xffffffff ;  /* 0xffffffff00047882 */ /* 0x000fc60000000000 */
[----:B------:R-:W-:Y:S05]  /*55b0*/  BRA.DIV UR4, `(.L_x_103) ;  /* 0x0000000e04e47947 */ /* 0x000fea000b800000 */
[----:B------:R-:W-:-:S13]  /*55c0*/  ELECT P6, URZ, PT ;  /* 0x00000000003f782f */ /* 0x000fda00038c0000 */
.L_x_124:
[----:B------:R-:W0:Y:S01]  /*55d0*/  LDC R4, c[0x0][0x28c] ;  /* 0x0000a300ff047b82 */ /* 0x000e220000000800 */
[----:B------:R-:W-:Y:S01]  /*55e0*/  BSSY B1, `(.L_x_104) ;  /* 0x0000048000017945 */ /* 0x000fe20003800000 */
[----:B0-----:R-:W-:-:S13]  /*55f0*/  ISETP.LT.OR P6, PT, R4, 0x1, !P6 ;  /* 0x000000010400780c */ /* 0x001fda00077c1670 */
[----:B------:R-:W-:Y:S05]  /*5600*/  @P6 BRA `(.L_x_105) ;  /* 0x0000000400146947 */ /* 0x000fea0003800000 */
[----:B------:R-:W-:Y:S01]  /*5610*/  LEA R19, R19, UR31, 0x1 ;  /* 0x0000001f13137c11 */ /* 0x000fe2000f8e08ff */
[----:B------:R-:W-:Y:S01]  /*5620*/  IMAD.MOV.U32 R21, RZ, RZ, RZ ;  /* 0x000000ffff157224 */ /* 0x000fe200078e00ff */
[----:B------:R-:W-:Y:S01]  /*5630*/  LEA R15, R13, UR15, 0x6 ;  /* 0x0000000f0d0f7c11 */ /* 0x000fe2000f8e30ff */
[----:B------:R-:W-:Y:S02]  /*5640*/  IMAD.MOV.U32 R4, RZ, RZ, R0 ;  /* 0x000000ffff047224 */ /* 0x000fe400078e0000 */
[----:B------:R-:W-:Y:S02]  /*5650*/  IMAD.MOV.U32 R5, RZ, RZ, R10 ;  /* 0x000000ffff057224 */ /* 0x000fe400078e000a */
[----:B------:R-:W-:Y:S02]  /*5660*/  IMAD.MOV.U32 R7, RZ, RZ, R9 ;  /* 0x000000ffff077224 */ /* 0x000fe400078e0009 */
[----:B------:R-:W-:-:S07]  /*5670*/  IMAD.SHL.U32 R19, R19, 0x40, RZ ;  /* 0x0000004013137824 */ /* 0x000fce00078e00ff */
.L_x_108:
[----:B------:R-:W0:Y:S01]  /*5680*/  S2R R14, SR_CgaCtaId ;  /* 0x00000000000e7919 */ /* 0x000e220000008800 */
[----:B------:R-:W-:Y:S02]  /*5690*/  MOV R13, 0x400 ;  /* 0x00000400000d7802 */ /* 0x000fe40000000f00 */
[----:B------:R-:W-:Y:S02]  /*56a0*/  ISETP.NE.AND P1, PT, R11, RZ, PT ;  /* 0x000000ff0b00720c */ /* 0x000fe40003f25270 */
[----:B0-----:R-:W-:Y:S02]  /*56b0*/  LEA R22, R14, R13, 0x18 ;  /* 0x0000000d0e167211 */ /* 0x001fe400078ec0ff */
[----:B------:R-:W-:-:S09]  /*56c0*/  SHF.L.U32 R13, R5, 0x1f, RZ ;  /* 0x0000001f050d7819 */ /* 0x000fd200000006ff */
[----:B------:R-:W0:Y:S01]  /*56d0*/  @!P1 LDC R14, c[0x0][0x500] ;  /* 0x00014000ff0e9b82 */ /* 0x000e220000000800 */
[----:B------:R-:W-:-:S04]  /*56e0*/  IMAD R20, R7, 0x8, R22 ;  /* 0x0000000807147824 */ /* 0x000fc800078e0216 */
[----:B------:R-:W1:Y:S02]  /*56f0*/  SYNCS.PHASECHK.TRANS64.TRYWAIT P0, [R20+URZ+0x20], R13 ;  /* 0x0000200d140075a7 */ /* 0x000e64000800017f */
[----:B-1----:R-:W-:Y:S05]  /*5700*/  @!P0 BRA `(.L_x_106) ;  /* 0x0000000c00b08947 */ /* 0x002fea0003800000 */
.L_x_125:
[----:B-1----:R-:W-:Y:S01]  /*5710*/  PRMT R13, R12, 0x9910, RZ ;  /* 0x000099100c0d7816 */ /* 0x002fe200000000ff */
[----:B0-----:R0:W-:Y:S03]  /*5720*/  @!P1 SYNCS.ARRIVE.TRANS64 RZ, [R20+URZ], R14 ;  /* 0x0000000e14ff99a7 */ /* 0x0011e6000800003f */
[----:B------:R-:W-:-:S13]  /*5730*/  ISETP.NE.AND P0, PT, R13, 0x2, PT ;  /* 0x000000020d00780c */ /* 0x000fda0003f05270 */
[----:B0-----:R-:W-:Y:S05]  /*5740*/  @P0 BRA `(.L_x_107) ;  /* 0x0000000000040947 */ /* 0x001fea0003800000 */
[----:B------:R-:W-:Y:S01]  /*5750*/  BPT.TRAP 0x1 ;  /* 0x000000040000795c */ /* 0x000fe20000300000 */
.L_x_107:
[C---:B------:R-:W-:Y:S01]  /*5760*/  LEA R13, R7.reuse, UR31, 0x2 ;  /* 0x0000001f070d7c11 */ /* 0x040fe2000f8e10ff */
[----:B------:R-:W-:Y:S01]  /*5770*/  VIADD R4, R4, 0xffffffff ;  /* 0xffffffff04047836 */ /* 0x000fe20000000000 */
[----:B------:R-:W-:Y:S01]  /*5780*/  LEA R14, R7, UR21, 0xd ;  /* 0x00000015070e7c11 */ /* 0x000fe2000f8e68ff */
[----:B------:R-:W-:Y:S01]  /*5790*/  UIADD3 UR4, UP0, UR42, 0xf0, URZ ;  /* 0x000000f02a047890 */ /* 0x000fe2000ff1e03f */
[----:B------:R-:W-:Y:S01]  /*57a0*/  R2UR UR34, R21 ;  /* 0x00000000152272ca */ /* 0x000fe200000e0000 */
[----:B------:R-:W-:Y:S01]  /*57b0*/  IMAD.SHL.U32 R13, R13, 0x1000, RZ ;  /* 0x000010000d0d7824 */ /* 0x000fe200078e00ff */
[----:B------:R-:W-:Y:S01]  /*57c0*/  R2UR UR33, R20 ;  /* 0x00000000142172ca */ /* 0x000fe200000e0000 */
[--C-:B------:R-:W-:Y:S01]  /*57d0*/  IMAD R14, R14, 0x2, R22.reuse ;  /* 0x000000020e0e7824 */ /* 0x100fe200078e0216 */
[----:B------:R-:W-:Y:S01]  /*57e0*/  R2UR UR36, R6 ;  /* 0x00000000062472ca */ /* 0x000fe200000e0000 */
[----:B------:R-:W-:Y:S01]  /*57f0*/  IMAD R13, R13, 0x2, R22 ;  /* 0x000000020d0d7824 */ /* 0x000fe200078e0216 */
[----:B------:R-:W-:Y:S01]  /*5800*/  R2UR UR35, R19 ;  /* 0x00000000132372ca */ /* 0x000fe200000e0000 */
[----:B------:R-:W-:Y:S01]  /*5810*/  UIADD3 UR44, UP1, UR42, 0x1f0, URZ ;  /* 0x000001f02a2c7890 */ /* 0x000fe2000ff3e03f */
[----:B------:R-:W-:Y:S01]  /*5820*/  R2UR UR8, R14 ;  /* 0x000000000e0872ca */ /* 0x000fe200000e0000 */
[----:B------:R-:W-:Y:S01]  /*5830*/  UIADD3.X UR5, URZ, UR43, URZ, UP0, !UPT ;  /* 0x0000002b3f057290 */ /* 0x000fe200087fe43f */
[----:B------:R-:W-:Y:S01]  /*5840*/  R2UR UR24, R13 ;  /* 0x000000000d1872ca */ /* 0x000fe200000e0000 */
[----:B------:R-:W-:Y:S01]  /*5850*/  UPRMT UR30, URZ, 0x5410, UR29 ;  /* 0x000054103f1e7896 */ /* 0x000fe2000800001d */
[----:B------:R-:W-:Y:S01]  /*5860*/  R2UR UR19, R15 ;  /* 0x000000000f1372ca */ /* 0x000fe200000e0000 */
[----:B------:R-:W-:Y:S01]  /*5870*/  UIADD3 UR26, UR34, 0x40, URZ ;  /* 0x00000040221a7890 */ /* 0x000fe2000fffe03f */
[----:B------:R-:W-:Y:S01]  /*5880*/  ISETP.GT.AND P1, PT, R4, 0x1, PT ;  /* 0x000000010400780c */ /* 0x000fe20003f24270 */
[----:B------:R-:W-:Y:S01]  /*5890*/  UIADD3.X UR45, URZ, UR43, URZ, UP1, !UPT ;  /* 0x0000002b3f2d7290 */ /* 0x000fe20008ffe43f */
[----:B------:R-:W-:Y:S01]  /*58a0*/  VIADD R7, R7, 0x1 ;  /* 0x0000000107077836 */ /* 0x000fe20000000000 */
[----:B------:R-:W-:Y:S01]  /*58b0*/  UPRMT UR37, URZ, 0x5410, UR23 ;  /* 0x000054103f257896 */ /* 0x000fe20008000017 */
[----:B------:R-:W-:Y:S01]  /*58c0*/  VIADD R21, R21, 0x80 ;  /* 0x0000008015157836 */ /* 0x000fe20000000000 */
[----:B------:R-:W-:Y:S01]  /*58d0*/  UMOV UR6, 0x0 ;  /* 0x0000000000067882 */ /* 0x000fe20000000000 */
[----:B------:R-:W-:Y:S01]  /*58e0*/  UMOV UR7, 0x10000000 ;  /* 0x1000000000077882 */ /* 0x000fe20000000000 */
[----:B------:R-:W-:Y:S01]  /*58f0*/  UIADD3 UR16, UR8, 0x20100, URZ ;  /* 0x0002010008107890 */ /* 0x000fe2000fffe03f */
[----:B------:R-:W-:Y:S01]  /*5900*/  ISETP.NE.AND P0, PT, R7, 0x4, PT ;  /* 0x000000040700780c */ /* 0x000fe20003f05270 */
[----:B------:R-:W-:-:S02]  /*5910*/  UIADD3 UR32, UR24, 0x100, URZ ;  /* 0x0000010018207890 */ /* 0x000fc4000fffe03f */
[----:B------:R-:W-:Y:S01]  /*5920*/  UIADD3 UR24, UR24, 0x4100, URZ ;  /* 0x0000410018187890 */ /* 0x000fe2000fffe03f */
[----:B------:R-:W-:Y:S01]  /*5930*/  SEL R14, RZ, 0x1, P0 ;  /* 0x00000001ff0e7807 */ /* 0x000fe20000000000 */
[----:B------:R-:W-:Y:S01]  /*5940*/  UIADD3 UR8, UR8, 0x22100, URZ ;  /* 0x0002210008087890 */ /* 0x000fe2000fffe03f */
[----:B------:R-:W-:Y:S01]  /*5950*/  SEL R7, R7, RZ, P0 ;  /* 0x000000ff07077207 */ /* 0x000fe20000000000 */
[----:B------:R-:W-:Y:S01]  /*5960*/  UMOV UR25, UR33 ;  /* 0x0000002100197c82 */ /* 0x000fe20008000000 */
[----:B------:R-:W-:Y:S01]  /*5970*/  UMOV UR28, UR36 ;  /* 0x00000024001c7c82 */ /* 0x000fe20008000000 */
[----:B------:R-:W-:Y:S01]  /*5980*/  UMOV UR27, UR35 ;  /* 0x00000023001b7c82 */ /* 0x000fe20008000000 */
[----:B------:R-:W-:Y:S01]  /*5990*/  UMOV UR17, UR33 ;  /* 0x0000002100117c82 */ /* 0x000fe20008000000 */
[----:B------:R-:W-:Y:S01]  /*59a0*/  UMOV UR18, UR34 ;  /* 0x0000002200127c82 */ /* 0x000fe20008000000 */
[----:B------:R-:W-:Y:S01]  /*59b0*/  UMOV UR20, UR36 ;  /* 0x0000002400147c82 */ /* 0x000fe20008000000 */
[----:B------:R0:W-:Y:S01]  /*59c0*/  UTMALDG.3D.MULTICAST [UR32], [UR4], UR30, desc[UR6] ;  /* 0x00000620040073b4 */ /* 0x0001e2000801181e */
[----:B------:R-:W-:Y:S01]  /*59d0*/  UMOV UR9, UR33 ;  /* 0x0000002100097c82 */ /* 0x000fe20008000000 */
[----:B------:R-:W-:Y:S01]  /*59e0*/  UMOV UR11, UR19 ;  /* 0x00000013000b7c82 */ /* 0x000fe20008000000 */
[----:B------:R-:W-:Y:S01]  /*59f0*/  UMOV UR12, UR36 ;  /* 0x00000024000c7c82 */ /* 0x000fe20008000000 */
[----:B------:R-:W-:Y:S01]  /*5a00*/  UMOV UR10, UR26 ;  /* 0x0000001a000a7c82 */ /* 0x000fe20008000000 */
[----:B------:R-:W-:Y:S01]  /*5a10*/  LOP3.LUT R5, R5, R14, RZ, 0x3c, !PT ;  /* 0x0000000e05057212 */ /* 0x000fe200078e3cff */
[----:B------:R0:W-:Y:S01]  /*5a20*/  UTMALDG.3D.MULTICAST [UR24], [UR4], UR30, desc[UR6] ;  /* 0x00000618040073b4 */ /* 0x0001e2000801181e */
[----:B------:R0:W-:Y:S01]  /*5a30*/  UTMALDG.3D.MULTICAST [UR16], [UR44], UR37, desc[UR6] ;  /* 0x000006102c0073b4 */ /* 0x0001e20008011825 */
[----:B------:R0:W-:Y:S02]  /*5a40*/  UTMALDG.3D.MULTICAST [UR8], [UR44], UR37, desc[UR6] ;  /* 0x000006082c0073b4 */ /* 0x0001e40008011825 */
[----:B0-----:R-:W-:Y:S05]  /*5a50*/  @P1 BRA `(.L_x_108) ;  /* 0xfffffffc00081947 */ /* 0x001fea000383ffff */
.L_x_105:
[----:B------:R-:W-:Y:S05]  /*5a60*/  BSYNC B1 ;  /* 0x0000000000017941 */ /* 0x000fea0003800000 */
.L_x_104:
[----:B------:R-:W-:Y:S01]  /*5a70*/  LOP3.LUT P1, RZ, R3, 0xff, RZ, 0xc0, !PT ;  /* 0x000000ff03ff7812 */ /* 0x000fe2000782c0ff */
[----:B------:R-:W-:Y:S01]  /*5a80*/  IMAD.IADD R9, R8, 0x1, R9 ;  /* 0x0000000108097824 */ /* 0x000fe200078e0209 */
[----:B------:R-:W-:Y:S01]  /*5a90*/  IADD3 R16, P2, R16, UR38, RZ ;  /* 0x0000002610107c10 */ /* 0x000fe2000ff5e0ff */
[----:B------:R-:W-:Y:S01]  /*5aa0*/  ULDC.64 UR4, c[0x0][0x650] ;  /* 0x0001940000047ab9 */ /* 0x000fe20000000a00 */
[----:B------:R-:W-:Y:S01]  /*5ab0*/  BSSY B1, `(.L_x_109) ;  /* 0x000006c000017945 */ /* 0x000fe20003800000 */
[----:B------:R-:W-:Y:S01]  /*5ac0*/  IMAD.MOV.U32 R19, RZ, RZ, -0x1 ;  /* 0xffffffffff137424 */ /* 0x000fe200078e00ff */
[----:B------:R-:W-:Y:S01]  /*5ad0*/  SHF.R.U32.HI R3, RZ, 0x2, R9 ;  /* 0x00000002ff037819 */ /* 0x000fe20000011609 */
[----:B------:R-:W-:Y:S01]  /*5ae0*/  IMAD.MOV.U32 R13, RZ, RZ, -0x1 ;  /* 0xffffffffff0d7424 */ /* 0x000fe200078e00ff */
[----:B------:R-:W-:Y:S01]  /*5af0*/  ISETP.GT.U32.AND P0, PT, R9, 0x3, PT ;  /* 0x000000030900780c */ /* 0x000fe20003f04070 */
[----:B------:R-:W-:Y:S01]  /*5b00*/  IMAD.MOV.U32 R6, RZ, RZ, -0x1 ;  /* 0xffffffffff067424 */ /* 0x000fe200078e00ff */
[----:B------:R-:W-:-:S02]  /*5b10*/  LOP3.LUT R3, R3, 0x1, RZ, 0xc0, !PT ;  /* 0x0000000103037812 */ /* 0x000fc400078ec0ff */
[----:B------:R-:W-:Y:S01]  /*5b20*/  ISETP.LT.U32.AND P0, PT, R8, 0x4, P0 ;  /* 0x000000040800780c */ /* 0x000fe20000701070 */
[----:B------:R-:W0:Y:S01]  /*5b30*/  @P1 S2R R5, SR_CgaCtaId ;  /* 0x0000000000051919 */ /* 0x000e220000008800 */
[----:B------:R-:W-:Y:S02]  /*5b40*/  @P1 MOV R4, 0x400 ;  /* 0x0000040000041802 */ /* 0x000fe40000000f00 */
[----:B------:R-:W-:Y:S02]  /*5b50*/  IADD3.X R17, R17, UR41, RZ, P2, !PT ;  /* 0x0000002911117c10 */ /* 0x000fe400097fe4ff */
[----:B------:R-:W-:Y:S02]  /*5b60*/  ISETP.GE.U32.AND P2, PT, R16, UR4, PT ;  /* 0x0000000410007c0c */ /* 0x000fe4000bf46070 */
[----:B------:R-:W-:Y:S02]  /*5b70*/  LOP3.LUT R9, R9, 0x3, RZ, 0xc0, !PT ;  /* 0x0000000309097812 */ /* 0x000fe400078ec0ff */
[----:B0-----:R-:W-:-:S04]  /*5b80*/  @P1 LEA R4, R5, R4, 0x18 ;  /* 0x0000000405041211 */ /* 0x001fc800078ec0ff */
[----:B------:R0:W-:Y:S01]  /*5b90*/  @P1 SYNCS.ARRIVE.TRANS64.A1T0 RZ, [R4+URZ+0x58], RZ ;  /* 0x000058ff04ff19a7 */ /* 0x0001e2000810003f */
[----:B------:R-:W-:Y:S02]  /*5ba0*/  ISETP.NE.U32.AND P1, PT, R3, 0x1, PT ;  /* 0x000000010300780c */ /* 0x000fe40003f25070 */
[----:B------:R-:W-:Y:S02]  /*5bb0*/  SEL R3, RZ, 0x1, !P0 ;  /* 0x00000001ff037807 */ /* 0x000fe40004000000 */
[----:B------:R-:W-:Y:S02]  /*5bc0*/  ISETP.GE.U32.AND.EX P0, PT, R17, UR5, PT, P2 ;  /* 0x0000000511007c0c */ /* 0x000fe4000bf06120 */
[----:B------:R-:W-:-:S04]  /*5bd0*/  ISETP.GT.U32.AND P1, PT, R8, 0x3, !P1 ;  /* 0x000000030800780c */ /* 0x000fc80004f24070 */
[----:B0-----:R-:W-:-:S04]  /*5be0*/  SEL R4, RZ, 0x1, !P1 ;  /* 0x00000001ff047807 */ /* 0x001fc80004800000 */
[--C-:B------:R-:W-:Y:S02]  /*5bf0*/  LOP3.LUT R10, R4, R10, R3.reuse, 0x96, !PT ;  /* 0x0000000a040a7212 */ /* 0x100fe400078e9603 */
[----:B------:R-:W-:Y:S02]  /*5c00*/  PRMT R4, RZ, 0x7610, R4 ;  /* 0x00007610ff047816 */ /* 0x000fe40000000004 */
[----:B------:R-:W-:Y:S01]  /*5c10*/  PRMT R3, RZ, 0x7610, R3 ;  /* 0x00007610ff037816 */ /* 0x000fe20000000003 */
[----:B------:R-:W-:Y:S06]  /*5c20*/  @P0 BRA `(.L_x_110) ;  /* 0x0000000400500947 */ /* 0x000fec0003800000 */
[----:B------:R-:W0:Y:S01]  /*5c30*/  S2R R15, SR_CTAID.X ;  /* 0x00000000000f7919 */ /* 0x000e220000002500 */
[----:B------:R-:W-:Y:S01]  /*5c40*/  ULDC.64 UR4, c[0x0][0x628] ;  /* 0x00018a0000047ab9 */ /* 0x000fe20000000a00 */
[----:B------:R-:W1:Y:S01]  /*5c50*/  LDC R20, c[0x0][0x144] ;  /* 0x00005100ff147b82 */ /* 0x000e620000000800 */
[----:B------:R-:W-:Y:S01]  /*5c60*/  ISETP.NE.U32.AND P0, PT, RZ, UR4, PT ;  /* 0x00000004ff007c0c */ /* 0x000fe2000bf05070 */
[----:B------:R-:W2:Y:S01]  /*5c70*/  S2R R13, SR_CTAID.Y ;  /* 0x00000000000d7919 */ /* 0x000ea20000002600 */
[----:B------:R-:W-:Y:S01]  /*5c80*/  ULDC UR6, c[0x0][0x150] ;  /* 0x0000540000067ab9 */ /* 0x000fe20000000800 */
[----:B------:R-:W-:Y:S01]  /*5c90*/  ULDC UR7, c[0x0][0x630] ;  /* 0x00018c0000077ab9 */ /* 0x000fe20000000800 */
[----:B------:R-:W-:Y:S01]  /*5ca0*/  ISETP.NE.AND.EX P0, PT, RZ, UR5, PT, P0 ;  /* 0x00000005ff007c0c */ /* 0x000fe2000bf05300 */
[----:B------:R-:W-:Y:S01]  /*5cb0*/  IMAD.MOV.U32 R4, RZ, RZ, R16 ;  /* 0x000000ffff047224 */ /* 0x000fe200078e0010 */
[----:B0-----:R-:W-:-:S05]  /*5cc0*/  I2FP.F32.U32 R5, R15 ;  /* 0x0000000f00057245 */ /* 0x001fca0000201000 */
[----:B------:R-:W-:Y:S01]  /*5cd0*/  FMUL R21, R5, UR6 ;  /* 0x0000000605157c20 */ /* 0x000fe20008400000 */
[----:B------:R-:W-:-:S05]  /*5ce0*/  IMAD.MOV.U32 R5, RZ, RZ, R17 ;  /* 0x000000ffff057224 */ /* 0x000fca00078e0011 */
[----:B--2---:R-:W-:Y:S05]  /*5cf0*/  @!P0 BRA `(.L_x_111) ;  /* 0x0000000000288947 */ /* 0x004fea0003800000 */
[----:B------:R-:W-:Y:S02]  /*5d00*/  ULDC UR6, c[0x0][0x634] ;  /* 0x00018d0000067ab9 */ /* 0x000fe40000000800 */
[----:B------:R-:W-:-:S05]  /*5d10*/  IADD3 R5, P0, R16, UR6, RZ ;  /* 0x0000000610057c10 */ /* 0x000fca000ff1e0ff */
[----:B------:R-:W-:-:S04]  /*5d20*/  IMAD.X R19, RZ, RZ, R17, P0 ;  /* 0x000000ffff137224 */ /* 0x000fc800000e0611 */
[----:B------:R-:W-:-:S04]  /*5d30*/  IMAD.WIDE.U32 R6, R19, UR4, RZ ;  /* 0x0000000413067c25 */ /* 0x000fc8000f8e00ff */
[----:B------:R-:W-:-:S04]  /*5d40*/  IMAD.WIDE.U32 R6, P0, R5, UR5, R6 ;  /* 0x0000000505067c25 */ /* 0x000fc8000f800006 */
[----:B------:R-:W-:-:S04]  /*5d50*/  IMAD.WIDE.U32 R4, R5, UR4, RZ ;  /* 0x0000000405047c25 */ /* 0x000fc8000f8e00ff */
[----:B------:R-:W-:Y:S01]  /*5d60*/  IMAD.MOV.U32 R4, RZ, RZ, R7 ;  /* 0x000000ffff047224 */ /* 0x000fe200078e0007 */
[----:B------:R-:W-:Y:S01]  /*5d70*/  IADD3 RZ, P1, R5, R6, RZ ;  /* 0x0000000605ff7210 */ /* 0x000fe20007f3e0ff */
[----:B------:R-:W-:-:S04]  /*5d80*/  IMAD.X R5, RZ, RZ, RZ, P0 ;  /* 0x000000ffff057224 */ /* 0x000fc800000e06ff */
[----:B------:R-:W-:-:S08]  /*5d90*/  IMAD.WIDE.U32.X R4, R19, UR5, R4, P1 ;  /* 0x0000000513047c25 */ /* 0x000fd000088e0404 */
.L_x_111:
[--C-:B------:R-:W-:Y:S01]  /*5da0*/  SHF.R.U64 R14, R4, UR7, R5.reuse ;  /* 0x00000007040e7c19 */ /* 0x100fe20008001205 */
[----:B------:R-:W0:Y:S01]  /*5db0*/  F2I.U32.TRUNC.NTZ R21, R21 ;  /* 0x0000001500157305 */ /* 0x000e22000020f000 */
[----:B------:R-:W-:Y:S01]  /*5dc0*/  SHF.R.U32.HI R4, RZ, UR7, R5 ;  /* 0x00000007ff047c19 */ /* 0x000fe20008011605 */
[----:B------:R-:W-:Y:S01]  /*5dd0*/  ULDC.64 UR4, c[0x0][0x620] ;  /* 0x0001880000047ab9 */ /* 0x000fe20000000a00 */
[----:B------:R-:W-:Y:S01]  /*5de0*/  IADD3 R7, P0, RZ, -R14, RZ ;  /* 0x8000000eff077210 */ /* 0x000fe20007f1e0ff */
[----:B------:R-:W-:Y:S01]  /*5df0*/  ULDC.64 UR6, c[0x0][0x640] ;  /* 0x0001900000067ab9 */ /* 0x000fe20000000a00 */
[----:B------:R-:W2:Y:S03]  /*5e00*/  LDC R22, c[0x0][0x148] ;  /* 0x00005200ff167b82 */ /* 0x000ea60000000800 */
[----:B------:R-:W-:Y:S01]  /*5e10*/  IMAD.X R4, RZ, RZ, ~R4, P0 ;  /* 0x000000ffff047224 */ /* 0x000fe200000e0e04 */
[----:B------:R-:W-:-:S03]  /*5e20*/  ISETP.NE.U32.AND P0, PT, RZ, UR6, PT ;  /* 0x00000006ff007c0c */ /* 0x000fc6000bf05070 */
[----:B------:R-:W-:Y:S01]  /*5e30*/  IMAD R6, R4, UR4, RZ ;  /* 0x0000000404067c24 */ /* 0x000fe2000f8e02ff */
[----:B------:R-:W-:Y:S01]  /*5e40*/  ISETP.NE.AND.EX P0, PT, RZ, UR7, PT, P0 ;  /* 0x00000007ff007c0c */ /* 0x000fe2000bf05300 */
[----:B------:R-:W-:Y:S01]  /*5e50*/  IMAD.WIDE.U32 R4, R7, UR4, R16 ;  /* 0x0000000407047c25 */ /* 0x000fe2000f8e0010 */
[----:B------:R-:W-:-:S03]  /*5e60*/  ULDC UR4, c[0x0][0x618] ;  /* 0x0001860000047ab9 */ /* 0x000fc60000000800 */
[----:B------:R-:W-:Y:S01]  /*5e70*/  IMAD R7, R7, UR5, R6 ;  /* 0x0000000507077c24 */ /* 0x000fe2000f8e0206 */
[----:B------:R-:W-:Y:S01]  /*5e80*/  ULDC UR5, c[0x0][0x154] ;  /* 0x0000550000057ab9 */ /* 0x000fe20000000800 */
[----:B0-----:R-:W-:Y:S02]  /*5e90*/  IMAD.MOV R6, RZ, RZ, -R21 ;  /* 0x000000ffff067224 */ /* 0x001fe400078e0a15 */
[----:B------:R-:W-:Y:S02]  /*5ea0*/  IMAD.IADD R5, R5, 0x1, R7 ;  /* 0x0000000105057824 */ /* 0x000fe400078e0207 */
[----:B-1----:R-:W-:Y:S01]  /*5eb0*/  IMAD R15, R20, R6, R15 ;  /* 0x00000006140f7224 */ /* 0x002fe200078e020f */
[----:B------:R-:W-:Y:S02]  /*5ec0*/  I2FP.F32.U32 R6, R13 ;  /* 0x0000000d00067245 */ /* 0x000fe40000201000 */
[--C-:B------:R-:W-:Y:S02]  /*5ed0*/  SHF.R.U64 R19, R4, UR4, R5.reuse ;  /* 0x0000000404137c19 */ /* 0x100fe40008001205 */
[----:B------:R-:W-:Y:S01]  /*5ee0*/  SHF.R.U32.HI R4, RZ, UR4, R5 ;  /* 0x00000004ff047c19 */ /* 0x000fe20008011605 */
[----:B------:R-:W-:Y:S01]  /*5ef0*/  FMUL R6, R6, UR5 ;  /* 0x0000000506067c20 */ /* 0x000fe20008400000 */
[----:B------:R-:W-:-:S02]  /*5f00*/  ULDC UR4, c[0x0][0x608] ;  /* 0x0001820000047ab9 */ /* 0x000fc40000000800 */
[--C-:B------:R-:W-:Y:S01]  /*5f10*/  SHF.R.U64 R21, R19, UR4, R4.reuse ;  /* 0x0000000413157c19 */ /* 0x100fe20008001204 */
[----:B------:R0:W1:Y:S01]  /*5f20*/  F2I.U32.TRUNC.NTZ R24, R6 ;  /* 0x0000000600187305 */ /* 0x000062000020f000 */
[----:B------:R-:W-:Y:S01]  /*5f30*/  SHF.R.U32.HI R4, RZ, UR4, R4 ;  /* 0x00000004ff047c19 */ /* 0x000fe20008011604 */
[----:B------:R-:W-:-:S03]  /*5f40*/  ULDC UR4, c[0x0][0x658] ;  /* 0x0001960000047ab9 */ /* 0x000fc60000000800 */
[--C-:B------:R-:W-:Y:S02]  /*5f50*/  SHF.R.U64 R20, R21, UR4, R4.reuse ;  /* 0x0000000415147c19 */ /* 0x100fe40008001204 */
[----:B------:R-:W-:-:S03]  /*5f60*/  SHF.R.U32.HI R23, RZ, UR4, R4 ;  /* 0x00000004ff177c19 */ /* 0x000fc60008011604 */
[----:B------:R-:W-:Y:S02]  /*5f70*/  IMAD.MOV.U32 R4, RZ, RZ, R20 ;  /* 0x000000ffff047224 */ /* 0x000fe400078e0014 */
[----:B------:R-:W-:Y:S01]  /*5f80*/  IMAD.MOV.U32 R5, RZ, RZ, R23 ;  /* 0x000000ffff057224 */ /* 0x000fe200078e0017 */
[----:B0-----:R-:W-:Y:S06]  /*5f90*/  @!P0 BRA `(.L_x_112) ;  /* 0x0000000000288947 */ /* 0x001fec0003800000 */
        /* <DEDUP_REMOVED lines=10> */
.L_x_112:
[----:B------:R-:W-:Y:S01]  /*6040*/  ISETP.NE.AND P0, PT, R2, 0x1, PT ;  /* 0x000000010200780c */ /* 0x000fe20003f05270 */
[----:B------:R-:W-:Y:S01]  /*6050*/  ULDC UR4, c[0x0][0x648] ;  /* 0x0001920000047ab9 */ /* 0x000fe20000000800 */
[----:B------:R-:W-:Y:S01]  /*6060*/  LOP3.LUT R21, R21, UR22, RZ, 0xc0, !PT ;  /* 0x0000001615157c12 */ /* 0x000fe2000f8ec0ff */
[----:B-1----:R-:W-:Y:S01]  /*6070*/  IMAD.MOV R24, RZ, RZ, -R24 ;  /* 0x000000ffff187224 */ /* 0x002fe200078e0a18 */
[----:B------:R-:W-:Y:S01]  /*6080*/  SHF.R.U64 R4, R4, UR4, R5 ;  /* 0x0000000404047c19 */ /* 0x000fe20008001205 */
[----:B------:R-:W-:Y:S01]  /*6090*/  ULDC UR4, c[0x0][0x638] ;  /* 0x00018e0000047ab9 */ /* 0x000fe20000000800 */
[----:B------:R-:W-:Y:S01]  /*60a0*/  LOP3.LUT R19, R19, UR13, RZ, 0xc0, !PT ;  /* 0x0000000d13137c12 */ /* 0x000fe2000f8ec0ff */
[----:B------:R-:W-:Y:S01]  /*60b0*/  ULDC UR5, c[0x0][0x610] ;  /* 0x0001840000057ab9 */ /* 0x000fe20000000800 */
[----:B------:R-:W-:Y:S02]  /*60c0*/  IMAD.MOV.U32 R6, RZ, RZ, R14 ;  /* 0x000000ffff067224 */ /* 0x000fe400078e000e */
[----:B------:R-:W-:-:S02]  /*60d0*/  IMAD.MOV R5, RZ, RZ, -R4 ;  /* 0x000000ffff057224 */ /* 0x000fc400078e0a04 */
[----:B------:R-:W-:Y:S02]  /*60e0*/  IMAD R4, R4, UR14, R21 ;  /* 0x0000000e04047c24 */ /* 0x000fe4000f8e0215 */
[----:B--2---:R-:W-:Y:S02]  /*60f0*/  @P0 IMAD R15, R22, R24, R13 ;  /* 0x00000018160f0224 */ /* 0x004fe400078e020d */
[----:B------:R-:W-:Y:S01]  /*6100*/  IMAD R20, R5, UR4, R20 ;  /* 0x0000000405147c24 */ /* 0x000fe2000f8e0214 */
[----:B------:R-:W-:Y:S01]  /*6110*/  ULDC UR4, c[0x0][0x600] ;  /* 0x0001800000047ab9 */ /* 0x000fe20000000800 */
[----:B------:R-:W-:Y:S02]  /*6120*/  IMAD R15, R4, UR5, R15 ;  /* 0x00000005040f7c24 */ /* 0x000fe4000f8e020f */
[----:B------:R-:W-:Y:S02]  /*6130*/  IMAD R20, R20, UR4, R19 ;  /* 0x0000000414147c24 */ /* 0x000fe4000f8e0213 */
[----:B------:R-:W-:-:S03]  /*6140*/  IMAD.MOV.U32 R4, RZ, RZ, 0x1 ;  /* 0x00000001ff047424 */ /* 0x000fc600078e00ff */
[----:B------:R-:W-:Y:S02]  /*6150*/  SEL R13, R20, R15, !P0 ;  /* 0x0000000f140d7207 */ /* 0x000fe40004000000 */
[----:B------:R-:W-:-:S07]  /*6160*/  SEL R19, R15, R20, !P0 ;  /* 0x000000140f137207 */ /* 0x000fce0004000000 */
.L_x_110:
[----:B------:R-:W-:Y:S05]  /*6170*/  BSYNC B1 ;  /* 0x0000000000017941 */ /* 0x000fea0003800000 */
.L_x_109:
[----:B------:R-:W-:-:S13]  /*6180*/  LOP3.LUT P0, RZ, R4, 0xff, RZ, 0xc0, !PT ;  /* 0x000000ff04ff7812 */ /* 0x000fda000780c0ff */
[----:B------:R-:W-:Y:S05]  /*6190*/  @P0 BRA `(.L_x_113) ;  /* 0xfffffff400000947 */ /* 0x000fea000383ffff */
[----:B------:R-:W-:Y:S05]  /*61a0*/  BSYNC B0 ;  /* 0x0000000000007941 */ /* 0x000fea0003800000 */
.L_x_102:
[----:B------:R-:W-:-:S03]  /*61b0*/  UMOV UR4, 0xffffffff ;  /* 0xffffffff00047882 */ /* 0x000fc60000000000 */
[----:B------:R-:W-:Y:S05]  /*61c0*/  BRA.DIV UR4, `(.L_x_114) ;  /* 0x0000000604147947 */ /* 0x000fea000b800000 */
[----:B------:R-:W-:-:S13]  /*61d0*/  ELECT P6, URZ, PT ;  /* 0x00000000003f782f */ /* 0x000fda00038c0000 */
.L_x_128:
[----:B------:R-:W-:Y:S04]  /*61e0*/  BSSY B0, `(.L_x_115) ;  /* 0x000002b000007945 */ /* 0x000fe80003800000 */
[----:B------:R-:W-:Y:S05]  /*61f0*/  @!P6 BRA `(.L_x_116) ;  /* 0x0000000000a4e947 */ /* 0x000fea0003800000 */
[----:B------:R-:W-:-:S04]  /*6200*/  LOP3.LUT R18, R18, 0x2, RZ, 0xfc, !PT ;  /* 0x0000000212127812 */ /* 0x000fc800078efcff */
[----:B------:R-:W-:-:S13]  /*6210*/  ISETP.NE.AND P0, PT, R18, 0x3, PT ;  /* 0x000000031200780c */ /* 0x000fda0003f05270 */
[----:B------:R-:W-:Y:S05]  /*6220*/  @!P0 BRA `(.L_x_117) ;  /* 0x0000000000048947 */ /* 0x000fea0003800000 */
[----:B------:R-:W-:Y:S01]  /*6230*/  BPT.TRAP 0x1 ;  /* 0x000000040000795c */ /* 0x000fe20000300000 */
.L_x_117:
[----:B------:R-:W0:Y:S01]  /*6240*/  S2R R3, SR_CgaCtaId ;  /* 0x0000000000037919 */ /* 0x000e220000008800 */
[----:B------:R-:W-:Y:S02]  /*6250*/  MOV R0, 0x400 ;  /* 0x0000040000007802 */ /* 0x000fe40000000f00 */
[----:B------:R-:W-:Y:S02]  /*6260*/  SHF.L.U32 R2, R10, 0x1f, RZ ;  /* 0x0000001f0a027819 */ /* 0x000fe400000006ff */
[----:B0-----:R-:W-:-:S05]  /*6270*/  LEA R0, R3, R0, 0x18 ;  /* 0x0000000003007211 */ /* 0x001fca00078ec0ff */
[----:B------:R-:W-:-:S04]  /*6280*/  VIADD R0, R0, 0x20 ;  /* 0x0000002000007836 */ /* 0x000fc80000000000 */
[C---:B------:R-:W-:Y:S02]  /*6290*/  IMAD R5, R9.reuse, 0x8, R0 ;  /* 0x0000000809057824 */ /* 0x040fe400078e0200 */
[----:B------:R-:W-:Y:S02]  /*62a0*/  VIADD R9, R9, 0x1 ;  /* 0x0000000109097836 */ /* 0x000fe40000000000 */
[----:B------:R-:W0:Y:S03]  /*62b0*/  SYNCS.PHASECHK.TRANS64.TRYWAIT P0, [R5+URZ], R2 ;  /* 0x00000002050075a7 */ /* 0x000e26000800017f */
[----:B------:R-:W-:-:S04]  /*62c0*/  ISETP.NE.AND P1, PT, R9, 0x4, PT ;  /* 0x000000040900780c */ /* 0x000fc80003f25270 */
[----:B------:R-:W-:Y:S02]  /*62d0*/  SEL R3, RZ, 0x1, P1 ;  /* 0x00000001ff037807 */ /* 0x000fe40000800000 */
[----:B------:R-:W-:Y:S02]  /*62e0*/  SEL R9, R9, RZ, P1 ;  /* 0x000000ff09097207 */ /* 0x000fe40000800000 */
[----:B------:R-:W-:-:S03]  /*62f0*/  LOP3.LUT R10, R10, R3, RZ, 0x3c, !PT ;  /* 0x000000030a0a7212 */ /* 0x000fc600078e3cff */
[----:B------:R-:W-:Y:S01]  /*6300*/  IMAD R7, R9, 0x8, R0 ;  /* 0x0000000809077824 */ /* 0x000fe200078e0200 */
[----:B------:R-:W-:Y:S01]  /*6310*/  SHF.L.U32 R4, R10, 0x1f, RZ ;  /* 0x0000001f0a047819 */ /* 0x000fe200000006ff */
[----:B0-----:R-:W-:Y:S06]  /*6320*/  @!P0 BRA `(.L_x_118) ;  /* 0x0000000000dc8947 */ /* 0x001fec0003800000 */
.L_x_129:
[----:B------:R-:W1:Y:S01]  /*6330*/  SYNCS.PHASECHK.TRANS64.TRYWAIT P0, [R7+URZ], R4 ;  /* 0x00000004070075a7 */ /* 0x000e62000800017f */
[----:B0-----:R-:W-:-:S05]  /*6340*/  VIADD R2, R9, 0x1 ;  /* 0x0000000109027836 */ /* 0x001fca0000000000 */
[----:B------:R-:W-:-:S04]  /*6350*/  ISETP.NE.AND P1, PT, R2, 0x4, PT ;  /* 0x000000040200780c */ /* 0x000fc80003f25270 */
[----:B------:R-:W-:Y:S02]  /*6360*/  SEL R3, RZ, 0x1, P1 ;  /* 0x00000001ff037807 */ /* 0x000fe40000800000 */
[----:B------:R-:W-:Y:S02]  /*6370*/  SEL R9, R2, RZ, P1 ;  /* 0x000000ff02097207 */ /* 0x000fe40000800000 */
[----:B------:R-:W-:-:S03]  /*6380*/  LOP3.LUT R11, R10, R3, RZ, 0x3c, !PT ;  /* 0x000000030a0b7212 */ /* 0x000fc600078e3cff */
[----:B------:R-:W-:Y:S01]  /*6390*/  IMAD R6, R9, 0x8, R0 ;  /* 0x0000000809067824 */ /* 0x000fe200078e0200 */
[----:B------:R-:W-:Y:S01]  /*63a0*/  SHF.L.U32 R5, R11, 0x1f, RZ ;  /* 0x0000001f0b057819 */ /* 0x000fe200000006ff */
[----:B-1----:R-:W-:Y:S06]  /*63b0*/  @!P0 BRA `(.L_x_119) ;  /* 0x0000000000cc8947 */ /* 0x002fec0003800000 */
.L_x_130:
[----:B------:R-:W1:Y:S01]  /*63c0*/  SYNCS.PHASECHK.TRANS64.TRYWAIT P0, [R6+URZ], R5 ;  /* 0x00000005060075a7 */ /* 0x000e62000800017f */
[----:B------:R-:W-:-:S05]  /*63d0*/  VIADD R2, R9, 0x1 ;  /* 0x0000000109027836 */ /* 0x000fca0000000000 */
[----:B------:R-:W-:-:S04]  /*63e0*/  ISETP.NE.AND P1, PT, R2, 0x4, PT ;  /* 0x000000040200780c */ /* 0x000fc80003f25270 */
[----:B0-----:R-:W-:Y:S02]  /*63f0*/  SEL R4, RZ, 0x1, P1 ;  /* 0x00000001ff047807 */ /* 0x001fe40000800000 */
[----:B------:R-:W-:Y:S02]  /*6400*/  SEL R3, R2, RZ, P1 ;  /* 0x000000ff02037207 */ /* 0x000fe40000800000 */
[----:B------:R-:W-:Y:S01]  /*6410*/  LOP3.LUT R4, R11, R4, RZ, 0x3c, !PT ;  /* 0x000000040b047212 */ /* 0x000fe200078e3cff */
[----:B-1----:R-:W-:Y:S06]  /*6420*/  @!P0 BRA `(.L_x_120) ;  /* 0x0000000000c48947 */ /* 0x002fec0003800000 */
.L_x_131:
[----:B------:R-:W-:Y:S01]  /*6430*/  IMAD R3, R3, 0x8, R0 ;  /* 0x0000000803037824 */ /* 0x000fe200078e0200 */
[----:B------:R-:W-:-:S07]  /*6440*/  SHF.L.U32 R0, R4, 0x1f, RZ ;  /* 0x0000001f04007819 */ /* 0x000fce00000006ff */
.L_x_121:
[----:B-1----:R1:W2:Y:S02]  /*6450*/  SYNCS.PHASECHK.TRANS64.TRYWAIT P0, [R3+URZ], R0 ;  /* 0x00000000030075a7 */ /* 0x0022a4000800017f */
[----:B--2---:R-:W-:Y:S05]  /*6460*/  @!P0 NANOSLEEP.SYNCS 0x989680 ;  /* 0x009896800000895d */ /* 0x004fea0003900000 */
[----:B------:R-:W2:Y:S02]  /*6470*/  @!P0 SYNCS.PHASECHK.TRANS64 P0, [R3+URZ], R0 ;  /* 0x00000000030085a7 */ /* 0x000ea4000800007f */
[----:B--2---:R-:W-:Y:S05]  /*6480*/  @!P0 BRA `(.L_x_121) ;  /* 0xfffffffc00f08947 */ /* 0x004fea000383ffff */
.L_x_116:
[----:B------:R-:W-:Y:S05]  /*6490*/  BSYNC B0 ;  /* 0x0000000000007941 */ /* 0x000fea0003800000 */
.L_x_115:
[----:B------:R-:W-:Y:S05]  /*64a0*/  EXIT ;  /* 0x000000000000794d */ /* 0x000fea0003800000 */
.L_x_21:
[----:B-1----:R1:W2:Y:S02]  /*64b0*/  SYNCS.PHASECHK.TRANS64.TRYWAIT P1, [R3+URZ], R0 ;  /* 0x00000000030075a7 */ /* 0x0022a4000802017f */
[----:B--2---:R-:W-:Y:S05]  /*64c0*/  @!P1 NANOSLEEP.SYNCS 0x989680 ;  /* 0x009896800000995d */ /* 0x004fea0003900000 */
[----:B------:R-:W2:Y:S02]  /*64d0*/  @!P1 SYNCS.PHASECHK.TRANS64 P1, [R3+URZ], R0 ;  /* 0x00000000030095a7 */ /* 0x000ea4000802007f */
[----:B--2---:R-:W-:Y:S05]  /*64e0*/  @!P1 BRA `(.L_x_21) ;  /* 0xfffffffc00f09947 */ /* 0x004fea000383ffff */
[----:B------:R-:W-:Y:S05]  /*64f0*/  BRA `(.L_x_20) ;  /* 0xffffffb000ac7947 */ /* 0x000fea000383ffff */
.L_x_26:
[----:B-1----:R1:W2:Y:S02]  /*6500*/  SYNCS.PHASECHK.TRANS64.TRYWAIT P1, [R5+URZ], R4 ;  /* 0x00000004050075a7 */ /* 0x0022a4000802017f */
[----:B--2---:R-:W-:Y:S05]  /*6510*/  @!P1 NANOSLEEP.SYNCS 0x989680 ;  /* 0x009896800000995d */ /* 0x004fea0003900000 */
[----:B------:R-:W2:Y:S02]  /*6520*/  @!P1 SYNCS.PHASECHK.TRANS64 P1, [R5+URZ], R4 ;  /* 0x00000004050095a7 */ /* 0x000ea4000802007f */
[----:B--2---:R-:W-:Y:S05]  /*6530*/  @!P1 BRA `(.L_x_26) ;  /* 0xfffffffc00f09947 */ /* 0x004fea000383ffff */
[----:B------:R-:W-:Y:S05]  /*6540*/  BRA `(.L_x_25) ;  /* 0xffffffb400f87947 */ /* 0x000fea000383ffff */
.L_x_103:
[----:B------:R-:W-:Y:S01]  /*6550*/  BSSY B1, `(.L_x_122) ;  /* 0x0000006000017945 */ /* 0x000fe20003800000 */
[----:B------:R-:W-:-:S07]  /*6560*/  IMAD.MOV.U32 R15, RZ, RZ, -0x1 ;  /* 0xffffffffff0f7424 */ /* 0x000fce00078e00ff */
[----:B------:R-:W-:Y:S05]  /*6570*/  WARPSYNC.COLLECTIVE R15, `(.L_x_123) ;  /* 0x000000000f0c7348 */ /* 0x000fea0003c00000 */
[----:B------:R-:W-:Y:S02]  /*6580*/  ELECT P6, UR62, PT ;  /* 0x00000000003e782f */ /* 0x000fe400038c0000 */
[----:B------:R-:W-:Y:S01]  /*6590*/  MOV R14, UR62 ;  /* 0x0000003e000e7c02 */ /* 0x000fe20008000f00 */
[----:B------:R-:W-:Y:S10]  /*65a0*/  ENDCOLLECTIVE ;  /* 0x000000000000791b */ /* 0x000ff40003800000 */
.L_x_123:
[----:B------:R-:W-:Y:S05]  /*65b0*/  BSYNC B1 ;  /* 0x0000000000017941 */ /* 0x000fea0003800000 */
.L_x_122:
[----:B------:R-:W-:Y:S05]  /*65c0*/  BRA `(.L_x_124) ;  /* 0xfffffff000007947 */ /* 0x000fea000383ffff */
.L_x_106:
[----:B-1----:R1:W2:Y:S02]  /*65d0*/  SYNCS.PHASECHK.TRANS64.TRYWAIT P0, [R20+URZ+0x20], R13 ;  /* 0x0000200d140075a7 */ /* 0x0022a4000800017f */
[----:B--2---:R-:W-:Y:S05]  /*65e0*/  @!P0 NANOSLEEP.SYNCS 0x989680 ;  /* 0x009896800000895d */ /* 0x004fea0003900000 */
[----:B------:R-:W2:Y:S02]  /*65f0*/  @!P0 SYNCS.PHASECHK.TRANS64 P0, [R20+URZ+0x20], R13 ;  /* 0x0000200d140085a7 */ /* 0x000ea4000800007f */
[----:B--2---:R-:W-:Y:S05]  /*6600*/  @!P0 BRA `(.L_x_106) ;  /* 0xfffffffc00f08947 */ /* 0x004fea000383ffff */
[----:B------:R-:W-:Y:S05]  /*6610*/  BRA `(.L_x_125) ;  /* 0xfffffff0003c7947 */ /* 0x000fea000383ffff */
.L_x_114:
[----:B------:R-:W-:Y:S01]  /*6620*/  BSSY B0, `(.L_x_126) ;  /* 0x0000006000007945 */ /* 0x000fe20003800000 */
[----:B------:R-:W-:-:S07]  /*6630*/  IMAD.MOV.U32 R15, RZ, RZ, -0x1 ;  /* 0xffffffffff0f7424 */ /* 0x000fce00078e00ff */
[----:B------:R-:W-:Y:S05]  /*6640*/  WARPSYNC.COLLECTIVE R15, `(.L_x_127) ;  /* 0x000000000f0c7348 */ /* 0x000fea0003c00000 */
[----:B------:R-:W-:Y:S02]  /*6650*/  ELECT P6, UR62, PT ;  /* 0x00000000003e782f */ /* 0x000fe400038c0000 */
[----:B------:R-:W-:Y:S01]  /*6660*/  MOV R14, UR62 ;  /* 0x0000003e000e7c02 */ /* 0x000fe20008000f00 */
[----:B------:R-:W-:Y:S10]  /*6670*/  ENDCOLLECTIVE ;  /* 0x000000000000791b */ /* 0x000ff40003800000 */
.L_x_127:
[----:B------:R-:W-:Y:S05]  /*6680*/  BSYNC B0 ;  /* 0x0000000000007941 */ /* 0x000fea0003800000 */
.L_x_126:
[----:B------:R-:W-:Y:S05]  /*6690*/  BRA `(.L_x_128) ;  /* 0xfffffff800d07947 */ /* 0x000fea000383ffff */
.L_x_118:
[----:B0-----:R0:W1:Y:S02]  /*66a0*/  SYNCS.PHASECHK.TRANS64.TRYWAIT P0, [R5+URZ], R2 ;  /* 0x00000002050075a7 */ /* 0x001064000800017f */
[----:B-1----:R-:W-:Y:S05]  /*66b0*/  @!P0 NANOSLEEP.SYNCS 0x989680 ;  /* 0x009896800000895d */ /* 0x002fea0003900000 */
[----:B------:R-:W1:Y:S02]  /*66c0*/  @!P0 SYNCS.PHASECHK.TRANS64 P0, [R5+URZ], R2 ;  /* 0x00000002050085a7 */ /* 0x000e64000800007f */
[----:B-1----:R-:W-:Y:S05]  /*66d0*/  @!P0 BRA `(.L_x_118) ;  /* 0xfffffffc00f08947 */ /* 0x002fea000383ffff */
[----:B------:R-:W-:Y:S05]  /*66e0*/  BRA `(.L_x_129) ;  /* 0xfffffffc00107947 */ /* 0x000fea000383ffff */
.L_x_119:
[----:B0-----:R0:W1:Y:S02]  /*66f0*/  SYNCS.PHASECHK.TRANS64.TRYWAIT P0, [R7+URZ], R4 ;  /* 0x00000004070075a7 */ /* 0x001064000800017f */
[----:B-1----:R-:W-:Y:S05]  /*6700*/  @!P0 NANOSLEEP.SYNCS 0x989680 ;  /* 0x009896800000895d */ /* 0x002fea0003900000 */
[----:B------:R-:W1:Y:S02]  /*6710*/  @!P0 SYNCS.PHASECHK.TRANS64 P0, [R7+URZ], R4 ;  /* 0x00000004070085a7 */ /* 0x000e64000800007f */
[----:B-1----:R-:W-:Y:S05]  /*6720*/  @!P0 BRA `(.L_x_119) ;  /* 0xfffffffc00f08947 */ /* 0x002fea000383ffff */
[----:B------:R-:W-:Y:S05]  /*6730*/  BRA `(.L_x_130) ;  /* 0xfffffffc00207947 */ /* 0x000fea000383ffff */
.L_x_120:
[----:B0-----:R0:W1:Y:S02]  /*6740*/  SYNCS.PHASECHK.TRANS64.TRYWAIT P0, [R6+URZ], R5 ;  /* 0x00000005060075a7 */ /* 0x001064000800017f */
[----:B-1----:R-:W-:Y:S05]  /*6750*/  @!P0 NANOSLEEP.SYNCS 0x989680 ;  /* 0x009896800000895d */ /* 0x002fea0003900000 */
[----:B------:R-:W1:Y:S02]  /*6760*/  @!P0 SYNCS.PHASECHK.TRANS64 P0, [R6+URZ], R5 ;  /* 0x00000005060085a7 */ /* 0x000e64000800007f */
[----:B-1----:R-:W-:Y:S05]  /*6770*/  @!P0 BRA `(.L_x_120) ;  /* 0xfffffffc00f08947 */ /* 0x002fea000383ffff */
[----:B------:R-:W-:Y:S05]  /*6780*/  BRA `(.L_x_131) ;  /* 0xfffffffc00287947 */ /* 0x000fea000383ffff */
.L_x_132:
[----:B------:R-:W-:-:S00]  /*6790*/  BRA `(.L_x_132) ;  /* 0xfffffffc00fc7947 */ /* 0x000fc0000383ffff */
[----:B------:R-:W-:-:S00]  /*67a0*/  NOP ;  /* 0x0000000000007918 */ /* 0x000fc00000000000 */
        /* <DEDUP_REMOVED lines=13> */
.L_x_133:


//--------------------- .nv.global.init           --------------------------
	.section	.nv.global.init,"aw",@progbits
.nv.global.init:
	.type		$str$22,@object
	.size		$str$22,($str$23 - $str$22)
$str$22:
        /*0000*/ 	.byte	0x6b, 0x5f, 0x74, 0x69, 0x6c, 0x65, 0x5f, 0x63, 0x6f, 0x75, 0x6e, 0x74, 0x20, 0x3e, 0x3d, 0x20
        /*0010*/ 	.byte	0x31, 0x00
	.type		$str$23,@object
	.size		$str$23,(__unnamed_1 - $str$23)
$str$23:
        /*0012*/ 	.byte	0x2f, 0x74, 0x6d, 0x70, 0x2f, 0x63, 0x75, 0x74, 0x6c, 0x61, 0x73, 0x73, 0x5f, 0x73, 0x77, 0x65
        /*0022*/ 	.byte	0x65, 0x70, 0x5f, 0x73, 0x72, 0x63, 0x2f, 0x69, 0x6e, 0x63, 0x6c, 0x75, 0x64, 0x65, 0x2f, 0x63
        /*0032*/ 	.byte	0x75, 0x74, 0x6c, 0x61, 0x73, 0x73, 0x2f, 0x67, 0x65, 0x6d, 0x6d, 0x2f, 0x63, 0x6f, 0x6c, 0x6c
        /*0042*/ 	.byte	0x65, 0x63, 0x74, 0x69, 0x76, 0x65, 0x2f, 0x73, 0x6d, 0x39, 0x30, 0x5f, 0x6d, 0x6d, 0x61, 0x5f
        /*0052*/ 	.byte	0x74, 0x6d, 0x61, 0x5f, 0x67, 0x6d, 0x6d, 0x61, 0x5f, 0x73, 0x73, 0x5f, 0x77, 0x61, 0x72, 0x70
        /*0062*/ 	.byte	0x73, 0x70, 0x65, 0x63, 0x69, 0x61, 0x6c, 0x69, 0x7a, 0x65, 0x64, 0x2e, 0x68, 0x70, 0x70, 0x00
	.type		__unnamed_1,@object
	.size		__unnamed_1,(.L_0 - __unnamed_1)
__unnamed_1:
        /*0072*/ 	.byte	0x76, 0x6f, 0x69, 0x64, 0x20, 0x63, 0x75, 0x74, 0x6c, 0x61, 0x73, 0x73, 0x3a, 0x3a, 0x67, 0x65
        /* <DEDUP_REMOVED lines=181> */
        /*0bd2*/ 	.byte	0x6e, 0x74, 0x69, 0x74, 0x79, 0x5d, 0x00
.L_0:


//--------------------- .nv.shared._ZN7cutlass13device_kernelINS_4gemm6kernel13GemmUniversalIN4cute5tupleIJiiiiEEENS1_10collective13CollectiveMmaINS1_34MainloopSm90TmaGmmaWarpSpecializedILi4ENS5_IJNS4_1CILi2EEESB_NSA_ILi1EEEEEENS1_35KernelTmaWarpSpecializedCooperativeEEENS5_IJNSA_ILi128EEENSA_ILi64EEESG_EEENS_10bfloat16_tENS5_IJlSC_lEEESJ_SK_NS4_8TiledMMAINS4_8MMA_AtomIJNS4_4SM904GMMA27MMA_64x64x16_F32BF16BF16_SSILNSO_5MajorE0ELSQ_0ELNSO_7ScaleInE1ELSR_1EEEEEENS4_6LayoutINS5_IJSB_SC_SC_EEENS5_IJSC_NSA_ILi0EEESW_EEEEENS5_IJNS4_10UnderscoreESZ_SZ_EEEEENS4_23SM90_TMA_LOAD_MULTICASTENS4_14ComposedLayoutINS4_7SwizzleILi3ELi4ELi3EEENS4_18smem_ptr_flag_bitsILi16EEENSU_INS5_IJNSA_ILi8EEESH_EEENS5_IJSH_SC_EEEEEEEvNS4_8identityES12_S1C_vS1D_EENS_8epilogue10collective6detail29Sm90TmaWarpSpecializedAdapterINS1G_15DefaultEpilogueISJ_SK_SK_NS1F_6thread17LinearCombinationISJ_Li1EffLNS1K_9ScaleType4KindE0ELNS_15FloatRoundStyleE2ESJ_EENS1_15EpilogueDefaultEEEEEvvEEEEvNT_6ParamsE --------------------------
	.section	.nv.shared._ZN7cutlass13device_kernelINS_4gemm6kernel13GemmUniversalIN4cute5tupleIJiiiiEEENS1_10collective13CollectiveMmaINS1_34MainloopSm90TmaGmmaWarpSpecializedILi4ENS5_IJNS4_1CILi2EEESB_NSA_ILi1EEEEEENS1_35KernelTmaWarpSpecializedCooperativeEEENS5_IJNSA_ILi128EEENSA_ILi64EEESG_EEENS_10bfloat16_tENS5_IJlSC_lEEESJ_SK_NS4_8TiledMMAINS4_8MMA_AtomIJNS4_4SM904GMMA27MMA_64x64x16_F32BF16BF16_SSILNSO_5MajorE0ELSQ_0ELNSO_7ScaleInE1ELSR_1EEEEEENS4_6LayoutINS5_IJSB_SC_SC_EEENS5_IJSC_NSA_ILi0EEESW_EEEEENS5_IJNS4_10UnderscoreESZ_SZ_EEEEENS4_23SM90_TMA_LOAD_MULTICASTENS4_14ComposedLayoutINS4_7SwizzleILi3ELi4ELi3EEENS4_18smem_ptr_flag_bitsILi16EEENSU_INS5_IJNSA_ILi8EEESH_EEENS5_IJSH_SC_EEEEEEEvNS4_8identityES12_S1C_vS1D_EENS_8epilogue10collective6detail29Sm90TmaWarpSpecializedAdapterINS1G_15DefaultEpilogueISJ_SK_SK_NS1F_6thread17LinearCombinationISJ_Li1EffLNS1K_9ScaleType4KindE0ELNS_15FloatRoundStyleE2ESJ_EENS1_15EpilogueDefaultEEEEEvvEEEEvNT_6ParamsE,"aw",@nobits
	.sectionflags	@""
	.align	16
	.zero		1024


//--------------------- .nv.shared.reserved.0     --------------------------
	.section	.nv.shared.reserved.0,"aw",@nobits
	.weak		__nv_reservedSMEM_offset_0_alias
	.size		__nv_reservedSMEM_offset_0_alias, 0, 0
	.other		__nv_reservedSMEM_offset_0_alias,@"STO_CUDA_RESERVED_SHARED STV_DEFAULT"
__nv_reservedSMEM_offset_0_alias:
	.zero		0


//--------------------- .nv.global                --------------------------
	.section	.nv.global,"aw",@nobits
.nv.global:
	.type		_ZN40_INTERNAL_e6b113da_4_k_cu_0dfdf39a_229524cute1_E,@object
	.size		_ZN40_INTERNAL_e6b113da_4_k_cu_0dfdf39a_229524cute1_E,(_ZN40_INTERNAL_e6b113da_4_k_cu_0dfdf39a_229524cuda3std3__45__cpo6cbeginE - _ZN40_INTERNAL_e6b113da_4_k_cu_0dfdf39a_229524cute1_E)
_ZN40_INTERNAL_e6b113da_4_k_cu_0dfdf39a_229524cute1_E:
	.zero		1
	.type		_ZN40_INTERNAL_e6b113da_4_k_cu_0dfdf39a_229524cuda3std3__45__cpo6cbeginE,@object
	.size		_ZN40_INTERNAL_e6b113da_4_k_cu_0dfdf39a_229524cuda3std3__45__cpo6cbeginE,(_ZN40_INTERNAL_e6b113da_4_k_cu_0dfdf39a_229524cuda3std3__48in_placeE - _ZN40_INTERNAL_e6b113da_4_k_cu_0dfdf39a_229524cuda3std3__45__cpo6cbeginE)
_ZN40_INTERNAL_e6b113da_4_k_cu_0dfdf39a_229524cuda3std3__45__cpo6cbeginE:
	.zero		1
	.type		_ZN40_INTERNAL_e6b113da_4_k_cu_0dfdf39a_229524cuda3std3__48in_placeE,@object
	.size		_ZN40_INTERNAL_e6b113da_4_k_cu_0dfdf39a_229524cuda3std3__48in_placeE,(_ZN40_INTERNAL_e6b113da_4_k_cu_0dfdf39a_229524cuda3std6ranges3__45__cpo9iter_moveE - _ZN40_INTERNAL_e6b113da_4_k_cu_0dfdf39a_229524cuda3std3__48in_placeE)
_ZN40_INTERNAL_e6b113da_4_k_cu_0dfdf39a_229524cuda3std3__48in_placeE:
	.zero		1
	.type		_ZN40_INTERNAL_e6b113da_4_k_cu_0dfdf39a_229524cuda3std6ranges3__45__cpo9iter_moveE,@object
	.size		_ZN40_INTERNAL_e6b113da_4_k_cu_0dfdf39a_229524cuda3std6ranges3__45__cpo9iter_moveE,(_ZN40_INTERNAL_e6b113da_4_k_cu_0dfdf39a_229524cuda3std3__45__cpo5beginE - _ZN40_INTERNAL_e6b113da_4_k_cu_0dfdf39a_229524cuda3std6ranges3__45__cpo9iter_moveE)
_ZN40_INTERNAL_e6b113da_4_k_cu_0dfdf39a_229524cuda3std6ranges3__45__cpo9iter_moveE:
	.zero		1
	.type		_ZN40_INTERNAL_e6b113da_4_k_cu_0dfdf39a_229524cuda3std3__45__cpo5beginE,@object
	.size		_ZN40_INTERNAL_e6b113da_4_k_cu_0dfdf39a_229524cuda3std3__45__cpo5beginE,(_ZN40_INTERNAL_e6b113da_4_k_cu_0dfdf39a_229524cuda3std3__442_GLOBAL__N__e6b113da_4_k_cu_0dfdf39a_229526ignoreE - _ZN40_INTERNAL_e6b113da_4_k_cu_0dfdf39a_229524cuda3std3__45__cpo5beginE)
_ZN40_INTERNAL_e6b113da_4_k_cu_0dfdf39a_229524cuda3std3__45__cpo5beginE:
	.zero		1
	.type		_ZN40_INTERNAL_e6b113da_4_k_cu_0dfdf39a_229524cuda3std3__442_GLOBAL__N__e6b113da_4_k_cu_0dfdf39a_229526ignoreE,@object
	.size		_ZN40_INTERNAL_e6b113da_4_k_cu_0dfdf39a_229524cuda3std3__442_GLOBAL__N__e6b113da_4_k_cu_0dfdf39a_229526ignoreE,(_ZN40_INTERNAL_e6b113da_4_k_cu_0dfdf39a_229524cute7productE - _ZN40_INTERNAL_e6b113da_4_k_cu_0dfdf39a_229524cuda3std3__442_GLOBAL__N__e6b113da_4_k_cu_0dfdf39a_229526ignoreE)
_ZN40_INTERNAL_e6b113da_4_k_cu_0dfdf39a_229524cuda3std3__442_GLOBAL__N__e6b113da_4_k_cu_0dfdf39a_229526ignoreE:
	.zero		1
	.type		_ZN40_INTERNAL_e6b113da_4_k_cu_0dfdf39a_229524cute7productE,@object
	.size		_ZN40_INTERNAL_e6b113da_4_k_cu_0dfdf39a_229524cute7productE,(_ZN40_INTERNAL_e6b113da_4_k_cu_0dfdf39a_229524cuda3std3__45__cpo3endE - _ZN40_INTERNAL_e6b113da_4_k_cu_0dfdf39a_229524cute7productE)
_ZN40_INTERNAL_e6b113da_4_k_cu_0dfdf39a_229524cute7productE:
	.zero		1
	.type		_ZN40_INTERNAL_e6b113da_4_k_cu_0dfdf39a_229524cuda3std3__45__cpo3endE,@object
	.size		_ZN40_INTERNAL_e6b113da_4_k_cu_0dfdf39a_229524cuda3std3__45__cpo3endE,(_ZN40_INTERNAL_e6b113da_4_k_cu_0dfdf39a_229524cuda3std3__419piecewise_constructE - _ZN40_INTERNAL_e6b113da_4_k_cu_0dfdf39a_229524cuda3std3__45__cpo3endE)
_ZN40_INTERNAL_e6b113da_4_k_cu_0dfdf39a_229524cuda3std3__45__cpo3endE:
	.zero		1
	.type		_ZN40_INTERNAL_e6b113da_4_k_cu_0dfdf39a_229524cuda3std3__419piecewise_constructE,@object
	.size		_ZN40_INTERNAL_e6b113da_4_k_cu_0dfdf39a_229524cuda3std3__419piecewise_constructE,(_ZN40_INTERNAL_e6b113da_4_k_cu_0dfdf39a_229524cuda3std3__45__cpo4cendE - _ZN40_INTERNAL_e6b113da_4_k_cu_0dfdf39a_229524cuda3std3__419piecewise_constructE)
_ZN40_INTERNAL_e6b113da_4_k_cu_0dfdf39a_229524cuda3std3__419piecewise_constructE:
	.zero		1
	.type		_ZN40_INTERNAL_e6b113da_4_k_cu_0dfdf39a_229524cuda3std3__45__cpo4cendE,@object
	.size		_ZN40_INTERNAL_e6b113da_4_k_cu_0dfdf39a_229524cuda3std3__45__cpo4cendE,(_ZN40_INTERNAL_e6b113da_4_k_cu_0dfdf39a_229524cuda3std6ranges3__45__cpo4swapE - _ZN40_INTERNAL_e6b113da_4_k_cu_0dfdf39a_229524cuda3std3__45__cpo4cendE)
_ZN40_INTERNAL_e6b113da_4_k_cu_0dfdf39a_229524cuda3std3__45__cpo4cendE:
	.zero		1
	.type		_ZN40_INTERNAL_e6b113da_4_k_cu_0dfdf39a_229524cuda3std6ranges3__45__cpo4swapE,@object
	.size		_ZN40_INTERNAL_e6b113da_4_k_cu_0dfdf39a_229524cuda3std6ranges3__45__cpo4swapE,(.L_8 - _ZN40_INTERNAL_e6b113da_4_k_cu_0dfdf39a_229524cuda3std6ranges3__45__cpo4swapE)
_ZN40_INTERNAL_e6b113da_4_k_cu_0dfdf39a_229524cuda3std6ranges3__45__cpo4swapE:
	.zero		1
.L_8:


//--------------------- .nv.constant0._ZN7cutlass13device_kernelINS_4gemm6kernel13GemmUniversalIN4cute5tupleIJiiiiEEENS1_10collective13CollectiveMmaINS1_34MainloopSm90TmaGmmaWarpSpecializedILi4ENS5_IJNS4_1CILi2EEESB_NSA_ILi1EEEEEENS1_35KernelTmaWarpSpecializedCooperativeEEENS5_IJNSA_ILi128EEENSA_ILi64EEESG_EEENS_10bfloat16_tENS5_IJlSC_lEEESJ_SK_NS4_8TiledMMAINS4_8MMA_AtomIJNS4_4SM904GMMA27MMA_64x64x16_F32BF16BF16_SSILNSO_5MajorE0ELSQ_0ELNSO_7ScaleInE1ELSR_1EEEEEENS4_6LayoutINS5_IJSB_SC_SC_EEENS5_IJSC_NSA_ILi0EEESW_EEEEENS5_IJNS4_10UnderscoreESZ_SZ_EEEEENS4_23SM90_TMA_LOAD_MULTICASTENS4_14ComposedLayoutINS4_7SwizzleILi3ELi4ELi3EEENS4_18smem_ptr_flag_bitsILi16EEENSU_INS5_IJNSA_ILi8EEESH_EEENS5_IJSH_SC_EEEEEEEvNS4_8identityES12_S1C_vS1D_EENS_8epilogue10collective6detail29Sm90TmaWarpSpecializedAdapterINS1G_15DefaultEpilogueISJ_SK_SK_NS1F_6thread17LinearCombinationISJ_Li1EffLNS1K_9ScaleType4KindE0ELNS_15FloatRoundStyleE2ESJ_EENS1_15EpilogueDefaultEEEEEvvEEEEvNT_6ParamsE --------------------------
	.section	.nv.constant0._ZN7cutlass13device_kernelINS_4gemm6kernel13GemmUniversalIN4cute5tupleIJiiiiEEENS1_10collective13CollectiveMmaINS1_34MainloopSm90TmaGmmaWarpSpecializedILi4ENS5_IJNS4_1CILi2EEESB_NSA_ILi1EEEEEENS1_35KernelTmaWarpSpecializedCooperativeEEENS5_IJNSA_ILi128EEENSA_ILi64EEESG_EEENS_10bfloat16_tENS5_IJlSC_lEEESJ_SK_NS4_8TiledMMAINS4_8MMA_AtomIJNS4_4SM904GMMA27MMA_64x64x16_F32BF16BF16_SSILNSO_5MajorE0ELSQ_0ELNSO_7ScaleInE1ELSR_1EEEEEENS4_6LayoutINS5_IJSB_SC_SC_EEENS5_IJSC_NSA_ILi0EEESW_EEEEENS5_IJNS4_10UnderscoreESZ_SZ_EEEEENS4_23SM90_TMA_LOAD_MULTICASTENS4_14ComposedLayoutINS4_7SwizzleILi3ELi4ELi3EEENS4_18smem_ptr_flag_bitsILi16EEENSU_INS5_IJNSA_ILi8EEESH_EEENS5_IJSH_SC_EEEEEEEvNS4_8identityES12_S1C_vS1D_EENS_8epilogue10collective6detail29Sm90TmaWarpSpecializedAdapterINS1G_15DefaultEpilogueISJ_SK_SK_NS1F_6thread17LinearCombinationISJ_Li1EffLNS1K_9ScaleType4KindE0ELNS_15FloatRoundStyleE2ESJ_EENS1_15EpilogueDefaultEEEEEvvEEEEvNT_6ParamsE,"a",@progbits
	.sectionflags	@""
	.align	4
.nv.constant0._ZN7cutlass13device_kernelINS_4gemm6kernel13GemmUniversalIN4cute5tupleIJiiiiEEENS1_10collective13CollectiveMmaINS1_34MainloopSm90TmaGmmaWarpSpecializedILi4ENS5_IJNS4_1CILi2EEESB_NSA_ILi1EEEEEENS1_35KernelTmaWarpSpecializedCooperativeEEENS5_IJNSA_ILi128EEENSA_ILi64EEESG_EEENS_10bfloat16_tENS5_IJlSC_lEEESJ_SK_NS4_8TiledMMAINS4_8MMA_AtomIJNS4_4SM904GMMA27MMA_64x64x16_F32BF16BF16_SSILNSO_5MajorE0ELSQ_0ELNSO_7ScaleInE1ELSR_1EEEEEENS4_6LayoutINS5_IJSB_SC_SC_EEENS5_IJSC_NSA_ILi0EEESW_EEEEENS5_IJNS4_10UnderscoreESZ_SZ_EEEEENS4_23SM90_TMA_LOAD_MULTICASTENS4_14ComposedLayoutINS4_7SwizzleILi3ELi4ELi3EEENS4_18smem_ptr_flag_bitsILi16EEENSU_INS5_IJNSA_ILi8EEESH_EEENS5_IJSH_SC_EEEEEEEvNS4_8identityES12_S1C_vS1D_EENS_8epilogue10collective6detail29Sm90TmaWarpSpecializedAdapterINS1G_15DefaultEpilogueISJ_SK_SK_NS1F_6thread17LinearCombinationISJ_Li1EffLNS1K_9ScaleType4KindE0ELNS_15FloatRoundStyleE2ESJ_EENS1_15EpilogueDefaultEEEEEvvEEEEvNT_6ParamsE:
	.zero		1664


//--------------------- SYMBOLS --------------------------

	.type		.nv.reservedSmem.offset0,@object
	.size		.nv.reservedSmem.offset0,0x4
	.type		__assertfail,@function
